	.target	sm_100a

	.elftype	@"ET_EXEC"


//--------------------- .note.nv.tkinfo           --------------------------
	.section	.note.nv.tkinfo,"",@"SHT_NOTE"
	.sectionflags	@"SHF_NOTE_NV_TKINFO"
	.tkinfo
        /*0018*/ 	.word	0x00000002
        /*0030*/ 	.string	""
        /*0030*/ 	.string	"ptxas"
        /*0030*/ 	.string	"Cuda compilation tools, release 13.0, V13.0.88"
        /*0030*/ 	.string	"Build cuda_13.0.r13.0/compiler.36424714_0"
        /*0030*/ 	.string	"-arch sm_100a -m 64 "



//--------------------- .note.nv.cuinfo           --------------------------
	.section	.note.nv.cuinfo,"",@"SHT_NOTE"
	.sectionflags	@"SHF_NOTE_NV_CUINFO"
        /*0018*/ 	.short	0x0002
        /*001a*/ 	.short	0x0064
        /*001c*/ 	.short	0x0082
	.zero		2


//--------------------- .nv.info                  --------------------------
	.section	.nv.info,"",@"SHT_CUDA_INFO"
	.align	4


	//----- nvinfo : EIATTR_REGCOUNT
	.align		4
        /*0000*/ 	.byte	0x04, 0x2f
        /*0002*/ 	.short	(.L_19 - .L_18)
	.align		4
.L_18:
        /*0004*/ 	.word	index@(_ZN7cutlass13device_kernelINS_4gemm6kernel13GemmUniversalIN4cute5tupleIJiiiiEEENS1_10collective13CollectiveMmaINS1_35MainloopSm100TmaUmmaWarpSpecializedILi3ELi2ELi4ENS5_IJNS4_1CILi2EEENSA_ILi4EEENSA_ILi1EEEEEEEENS5_IJNSA_ILi64EEESG_NSA_ILi128EEEEEEfNS5_IJlSD_lEEEfSJ_NS4_8TiledMMAINS4_8MMA_AtomIJNS4_17SM100_MMA_TF32_SSINS_10tfloat32_tESN_fLi64ELi64ELNS4_4UMMA5MajorE0ELSP_0ELNSO_7ScaleInE0ELSQ_0EEEEEENS4_6LayoutINS5_IJSD_SD_SD_EEENS5_IJNSA_ILi0EEESV_SV_EEEEENS5_IJNS4_10UnderscoreESY_SY_EEEEENS4_23SM90_TMA_LOAD_MULTICASTENS4_14ComposedLayoutINS4_7SwizzleILi3ELi4ELi3EEENS4_18smem_ptr_flag_bitsILi32EEENST_INS5_IJNSA_ILi8EEENSA_ILi32EEEEEENS5_IJS18_SD_EEEEEEEvNS4_8identityES11_S1C_vS1D_EENS_8epilogue10collective18CollectiveEpilogueINS1F_23Sm100TmaWarpSpecializedILi3ELi2ELi16ELb1ELb0EEEJSI_NS5_IJNST_ISG_SD_EENST_IS18_SD_EEEEEfSJ_fSJ_NS1F_6fusion15FusionCallbacksIS1J_NS1N_17LinearCombinationIffffLNS_15FloatRoundStyleE2EEESI_S1M_JEEENS4_5SM1004TMEM4LOAD26SM100_TMEM_LOAD_16dp128b8xENS4_13SM90_TMA_LOADES1C_NS4_17SM75_U32x4_LDSM_NENS4_14SM90_TMA_STOREES1C_NS4_17SM90_U32x4_STSM_NENS4_39AutoVectorizingCopyWithAssumedAlignmentILi128EEEEEEvvEEEEvNT_6ParamsE)
        /*0008*/ 	.word	0x00000050


	//----- nvinfo : EIATTR_FRAME_SIZE
	.align		4
.L_19:
        /*000c*/ 	.byte	0x04, 0x11
        /*000e*/ 	.short	(.L_21 - .L_20)
	.align		4
.L_20:
        /*0010*/ 	.word	index@($__internal_2_$__cuda_sm10x_tcgen05_guardrail_trap_unallocated_columns_being_dealloced)
        /*0014*/ 	.word	0x00000000


	//----- nvinfo : EIATTR_FRAME_SIZE
	.align		4
.L_21:
        /*0018*/ 	.byte	0x04, 0x11
        /*001a*/ 	.short	(.L_23 - .L_22)
	.align		4
.L_22:
        /*001c*/ 	.word	index@($__internal_1_$__cuda_sm10x_tcgen05_guardrail_trap_phase_invalid_during_alloc)
        /*0020*/ 	.word	0x00000000


	//----- nvinfo : EIATTR_FRAME_SIZE
	.align		4
.L_23:
        /*0024*/ 	.byte	0x04, 0x11
        /*0026*/ 	.short	(.L_25 - .L_24)
	.align		4
.L_24:
        /*0028*/ 	.word	index@($__internal_0_$__cuda_sm10x_tcgen05_guardrail_trap_col_being_dealloced_not_returned_by_alloc)
        /*002c*/ 	.word	0x00000000


	//----- nvinfo : EIATTR_FRAME_SIZE
	.align		4
.L_25:
        /*0030*/ 	.byte	0x04, 0x11
        /*0032*/ 	.short	(.L_27 - .L_26)
	.align		4
.L_26:
        /*0034*/ 	.word	index@(_ZN7cutlass13device_kernelINS_4gemm6kernel13GemmUniversalIN4cute5tupleIJiiiiEEENS1_10collective13CollectiveMmaINS1_35MainloopSm100TmaUmmaWarpSpecializedILi3ELi2ELi4ENS5_IJNS4_1CILi2EEENSA_ILi4EEENSA_ILi1EEEEEEEENS5_IJNSA_ILi64EEESG_NSA_ILi128EEEEEEfNS5_IJlSD_lEEEfSJ_NS4_8TiledMMAINS4_8MMA_AtomIJNS4_17SM100_MMA_TF32_SSINS_10tfloat32_tESN_fLi64ELi64ELNS4_4UMMA5MajorE0ELSP_0ELNSO_7ScaleInE0ELSQ_0EEEEEENS4_6LayoutINS5_IJSD_SD_SD_EEENS5_IJNSA_ILi0EEESV_SV_EEEEENS5_IJNS4_10UnderscoreESY_SY_EEEEENS4_23SM90_TMA_LOAD_MULTICASTENS4_14ComposedLayoutINS4_7SwizzleILi3ELi4ELi3EEENS4_18smem_ptr_flag_bitsILi32EEENST_INS5_IJNSA_ILi8EEENSA_ILi32EEEEEENS5_IJS18_SD_EEEEEEEvNS4_8identityES11_S1C_vS1D_EENS_8epilogue10collective18CollectiveEpilogueINS1F_23Sm100TmaWarpSpecializedILi3ELi2ELi16ELb1ELb0EEEJSI_NS5_IJNST_ISG_SD_EENST_IS18_SD_EEEEEfSJ_fSJ_NS1F_6fusion15FusionCallbacksIS1J_NS1N_17LinearCombinationIffffLNS_15FloatRoundStyleE2EEESI_S1M_JEEENS4_5SM1004TMEM4LOAD26SM100_TMEM_LOAD_16dp128b8xENS4_13SM90_TMA_LOADES1C_NS4_17SM75_U32x4_LDSM_NENS4_14SM90_TMA_STOREES1C_NS4_17SM90_U32x4_STSM_NENS4_39AutoVectorizingCopyWithAssumedAlignmentILi128EEEEEEvvEEEEvNT_6ParamsE)
        /*0038*/ 	.word	0x00000000


	//----- nvinfo : EIATTR_MIN_STACK_SIZE
	.align		4
.L_27:
        /*003c*/ 	.byte	0x04, 0x12
        /*003e*/ 	.short	(.L_29 - .L_28)
	.align		4
.L_28:
        /*0040*/ 	.word	index@(_ZN7cutlass13device_kernelINS_4gemm6kernel13GemmUniversalIN4cute5tupleIJiiiiEEENS1_10collective13CollectiveMmaINS1_35MainloopSm100TmaUmmaWarpSpecializedILi3ELi2ELi4ENS5_IJNS4_1CILi2EEENSA_ILi4EEENSA_ILi1EEEEEEEENS5_IJNSA_ILi64EEESG_NSA_ILi128EEEEEEfNS5_IJlSD_lEEEfSJ_NS4_8TiledMMAINS4_8MMA_AtomIJNS4_17SM100_MMA_TF32_SSINS_10tfloat32_tESN_fLi64ELi64ELNS4_4UMMA5MajorE0ELSP_0ELNSO_7ScaleInE0ELSQ_0EEEEEENS4_6LayoutINS5_IJSD_SD_SD_EEENS5_IJNSA_ILi0EEESV_SV_EEEEENS5_IJNS4_10UnderscoreESY_SY_EEEEENS4_23SM90_TMA_LOAD_MULTICASTENS4_14ComposedLayoutINS4_7SwizzleILi3ELi4ELi3EEENS4_18smem_ptr_flag_bitsILi32EEENST_INS5_IJNSA_ILi8EEENSA_ILi32EEEEEENS5_IJS18_SD_EEEEEEEvNS4_8identityES11_S1C_vS1D_EENS_8epilogue10collective18CollectiveEpilogueINS1F_23Sm100TmaWarpSpecializedILi3ELi2ELi16ELb1ELb0EEEJSI_NS5_IJNST_ISG_SD_EENST_IS18_SD_EEEEEfSJ_fSJ_NS1F_6fusion15FusionCallbacksIS1J_NS1N_17LinearCombinationIffffLNS_15FloatRoundStyleE2EEESI_S1M_JEEENS4_5SM1004TMEM4LOAD26SM100_TMEM_LOAD_16dp128b8xENS4_13SM90_TMA_LOADES1C_NS4_17SM75_U32x4_LDSM_NENS4_14SM90_TMA_STOREES1C_NS4_17SM90_U32x4_STSM_NENS4_39AutoVectorizingCopyWithAssumedAlignmentILi128EEEEEEvvEEEEvNT_6ParamsE)
        /*0044*/ 	.word	0x00000000
.L_29:


//--------------------- .nv.compat                --------------------------
	.section	.nv.compat,"",@"SHT_CUDA_COMPAT_INFO"
	.align	4
        /*0000*/ 	.byte	0x02, 0x09, 0x01, 0x00, 0x02, 0x02, 0x02, 0x00, 0x02, 0x05, 0x05, 0x00, 0x03, 0x07, 0x01, 0x01
        /*0010*/ 	.byte	0x02, 0x03, 0x01, 0x00, 0x02, 0x06, 0x01, 0x00, 0x04, 0x0b, 0x08, 0x00, 0x09, 0x00, 0x00, 0x00
        /*0020*/ 	.byte	0x00, 0x00, 0x00, 0x00


//--------------------- .nv.info._ZN7cutlass13device_kernelINS_4gemm6kernel13GemmUniversalIN4cute5tupleIJiiiiEEENS1_10collective13CollectiveMmaINS1_35MainloopSm100TmaUmmaWarpSpecializedILi3ELi2ELi4ENS5_IJNS4_1CILi2EEENSA_ILi4EEENSA_ILi1EEEEEEEENS5_IJNSA_ILi64EEESG_NSA_ILi128EEEEEEfNS5_IJlSD_lEEEfSJ_NS4_8TiledMMAINS4_8MMA_AtomIJNS4_17SM100_MMA_TF32_SSINS_10tfloat32_tESN_fLi64ELi64ELNS4_4UMMA5MajorE0ELSP_0ELNSO_7ScaleInE0ELSQ_0EEEEEENS4_6LayoutINS5_IJSD_SD_SD_EEENS5_IJNSA_ILi0EEESV_SV_EEEEENS5_IJNS4_10UnderscoreESY_SY_EEEEENS4_23SM90_TMA_LOAD_MULTICASTENS4_14ComposedLayoutINS4_7SwizzleILi3ELi4ELi3EEENS4_18smem_ptr_flag_bitsILi32EEENST_INS5_IJNSA_ILi8EEENSA_ILi32EEEEEENS5_IJS18_SD_EEEEEEEvNS4_8identityES11_S1C_vS1D_EENS_8epilogue10collective18CollectiveEpilogueINS1F_23Sm100TmaWarpSpecializedILi3ELi2ELi16ELb1ELb0EEEJSI_NS5_IJNST_ISG_SD_EENST_IS18_SD_EEEEEfSJ_fSJ_NS1F_6fusion15FusionCallbacksIS1J_NS1N_17LinearCombinationIffffLNS_15FloatRoundStyleE2EEESI_S1M_JEEENS4_5SM1004TMEM4LOAD26SM100_TMEM_LOAD_16dp128b8xENS4_13SM90_TMA_LOADES1C_NS4_17SM75_U32x4_LDSM_NENS4_14SM90_TMA_STOREES1C_NS4_17SM90_U32x4_STSM_NENS4_39AutoVectorizingCopyWithAssumedAlignmentILi128EEEEEEvvEEEEvNT_6ParamsE --------------------------
	.section	.nv.info._ZN7cutlass13device_kernelINS_4gemm6kernel13GemmUniversalIN4cute5tupleIJiiiiEEENS1_10collective13CollectiveMmaINS1_35MainloopSm100TmaUmmaWarpSpecializedILi3ELi2ELi4ENS5_IJNS4_1CILi2EEENSA_ILi4EEENSA_ILi1EEEEEEEENS5_IJNSA_ILi64EEESG_NSA_ILi128EEEEEEfNS5_IJlSD_lEEEfSJ_NS4_8TiledMMAINS4_8MMA_AtomIJNS4_17SM100_MMA_TF32_SSINS_10tfloat32_tESN_fLi64ELi64ELNS4_4UMMA5MajorE0ELSP_0ELNSO_7ScaleInE0ELSQ_0EEEEEENS4_6LayoutINS5_IJSD_SD_SD_EEENS5_IJNSA_ILi0EEESV_SV_EEEEENS5_IJNS4_10UnderscoreESY_SY_EEEEENS4_23SM90_TMA_LOAD_MULTICASTENS4_14ComposedLayoutINS4_7SwizzleILi3ELi4ELi3EEENS4_18smem_ptr_flag_bitsILi32EEENST_INS5_IJNSA_ILi8EEENSA_ILi32EEEEEENS5_IJS18_SD_EEEEEEEvNS4_8identityES11_S1C_vS1D_EENS_8epilogue10collective18CollectiveEpilogueINS1F_23Sm100TmaWarpSpecializedILi3ELi2ELi16ELb1ELb0EEEJSI_NS5_IJNST_ISG_SD_EENST_IS18_SD_EEEEEfSJ_fSJ_NS1F_6fusion15FusionCallbacksIS1J_NS1N_17LinearCombinationIffffLNS_15FloatRoundStyleE2EEESI_S1M_JEEENS4_5SM1004TMEM4LOAD26SM100_TMEM_LOAD_16dp128b8xENS4_13SM90_TMA_LOADES1C_NS4_17SM75_U32x4_LDSM_NENS4_14SM90_TMA_STOREES1C_NS4_17SM90_U32x4_STSM_NENS4_39AutoVectorizingCopyWithAssumedAlignmentILi128EEEEEEvvEEEEvNT_6ParamsE,"",@"SHT_CUDA_INFO"
	.sectionflags	@""
	.align	4


	//----- nvinfo : EIATTR_CUDA_API_VERSION
	.align		4
        /*0000*/ 	.byte	0x04, 0x37
        /*0002*/ 	.short	(.L_31 - .L_30)
.L_30:
        /*0004*/ 	.word	0x00000082


	//----- nvinfo : EIATTR_KPARAM_INFO
	.align		4
.L_31:
        /*0008*/ 	.byte	0x04, 0x17
        /*000a*/ 	.short	(.L_33 - .L_32)
.L_32:
        /*000c*/ 	.word	0x00000000
        /*0010*/ 	.short	0x0000
        /*0012*/ 	.short	0x0000
        /*0014*/ 	.byte	0x00, 0xf0, 0x01, 0x20


	//----- nvinfo : EIATTR_AT_ENTRY_FRAGMENTS
	.align		4
.L_33:
        /*0018*/ 	.byte	0x04, 0x4f
        /*001a*/ 	.short	(.L_35 - .L_34)


	//   ....[0]....
.L_34:
        /*001c*/ 	.word	0x00000006


	//----- nvinfo : EIATTR_RESERVED_SMEM_USED
	.align		4
.L_35:
        /*0020*/ 	.byte	0x01, 0x41
	.zero		2


	//----- nvinfo : EIATTR_SPARSE_MMA_MASK
	.align		4
        /*0024*/ 	.byte	0x03, 0x50
        /*0026*/ 	.short	0x0000


	//----- nvinfo : EIATTR_TCGEN05_1CTA_USED
	.align		4
        /*0028*/ 	.byte	0x01, 0x51
	.zero		2


	//----- nvinfo : EIATTR_MAXREG_COUNT
	.align		4
        /*002c*/ 	.byte	0x03, 0x1b
        /*002e*/ 	.short	0x00ff


	//----- nvinfo : EIATTR_NUM_BARRIERS
	.align		4
        /*0030*/ 	.byte	0x02, 0x4c
        /*0032*/ 	.byte	0x07
	.zero		1


	//----- nvinfo : EIATTR_EXTERNS
	.align		4
        /*0034*/ 	.byte	0x04, 0x0f
        /*0036*/ 	.short	(.L_37 - .L_36)


	//   ....[0]....
	.align		4
.L_36:
        /*0038*/ 	.word	index@(__assertfail)


	//----- nvinfo : EIATTR_MERCURY_ISA_VERSION
	.align		4
.L_37:
        /*003c*/ 	.byte	0x03, 0x5f
        /*003e*/ 	.short	0x0101


	//----- nvinfo : EIATTR_INT_WARP_WIDE_INSTR_OFFSETS
	.align		4
        /*0040*/ 	.byte	0x04, 0x31
        /*0042*/ 	.short	(.L_39 - .L_38)


	//   ....[0]....
.L_38:
        /*0044*/ 	.word	0x00004820


	//   ....[1]....
        /*0048*/ 	.word	0x00004850


	//   ....[2]....
        /*004c*/ 	.word	0x00004870


	//   ....[3]....
        /*0050*/ 	.word	0x00005440


	//   ....[4]....
        /*0054*/ 	.word	0x000054c0


	//   ....[5]....
        /*0058*/ 	.word	0x000055c0


	//   ....[6]....
        /*005c*/ 	.word	0x000056d0


	//----- nvinfo : EIATTR_COOP_GROUP_MASK_REGIDS
	.align		4
.L_39:
        /*0060*/ 	.byte	0x04, 0x29
        /*0062*/ 	.short	(.L_41 - .L_40)


	//   ....[0]....
.L_40:
        /*0064*/ 	.word	0xffffffff


	//   ....[1]....
        /*0068*/ 	.word	0xffffffff


	//   ....[2]....
        /*006c*/ 	.word	0xffffffff


	//   ....[3]....
        /*0070*/ 	.word	0xffffffff


	//   ....[4]....
        /*0074*/ 	.word	0xffffffff


	//   ....[5]....
        /*0078*/ 	.word	0xffffffff


	//   ....[6]....
        /*007c*/ 	.word	0xffffffff


	//   ....[7]....
        /*0080*/ 	.word	0xffffffff


	//   ....[8]....
        /*0084*/ 	.word	0xffffffff


	//   ....[9]....
        /*0088*/ 	.word	0xffffffff


	//   ....[10]....
        /*008c*/ 	.word	0xffffffff


	//   ....[11]....
        /*0090*/ 	.word	0xffffffff


	//   ....[12]....
        /*0094*/ 	.word	0xffffffff


	//   ....[13]....
        /*0098*/ 	.word	0xffffffff


	//----- nvinfo : EIATTR_COOP_GROUP_INSTR_OFFSETS
	.align		4
.L_41:
        /*009c*/ 	.byte	0x04, 0x28
        /*009e*/ 	.short	(.L_43 - .L_42)


	//   ....[0]....
.L_42:
        /*00a0*/ 	.word	0x00000080


	//   ....[1]....
        /*00a4*/ 	.word	0x000004e0


	//   ....[2]....
        /*00a8*/ 	.word	0x00000670


	//   ....[3]....
        /*00ac*/ 	.word	0x000007f0


	//   ....[4]....
        /*00b0*/ 	.word	0x000008f0


	//   ....[5]....
        /*00b4*/ 	.word	0x00000a60


	//   ....[6]....
        /*00b8*/ 	.word	0x00000c00


	//   ....[7]....
        /*00bc*/ 	.word	0x00000db0


	//   ....[8]....
        /*00c0*/ 	.word	0x00002720


	//   ....[9]....
        /*00c4*/ 	.word	0x00003550


	//   ....[10]....
        /*00c8*/ 	.word	0x00003760


	//   ....[11]....
        /*00cc*/ 	.word	0x00003790


	//   ....[12]....
        /*00d0*/ 	.word	0x000046f0


	//   ....[13]....
        /*00d4*/ 	.word	0x00004930


	//----- nvinfo : EIATTR_VRC_CTA_INIT_COUNT
	.align		4
.L_43:
        /*00d8*/ 	.byte	0x02, 0x4a
        /*00da*/ 	.byte	0x80
	.zero		1


	//----- nvinfo : EIATTR_SYSCALL_OFFSETS
	.align		4
        /*00dc*/ 	.byte	0x04, 0x46
        /*00de*/ 	.short	(.L_45 - .L_44)


	//   ....[0]....
.L_44:
        /*00e0*/ 	.word	0x000063d0


	//   ....[1]....
        /*00e4*/ 	.word	0x000064c0


	//   ....[2]....
        /*00e8*/ 	.word	0x00006d70


	//   ....[3]....
        /*00ec*/ 	.word	0x000075d0


	//----- nvinfo : EIATTR_MBARRIER_INSTR_OFFSETS
	.align		4
.L_45:
        /*00f0*/ 	.byte	0x04, 0x39
        /*00f2*/ 	.short	(.L_47 - .L_46)


	//   ....[0]....
.L_46:
        /*00f4*/ 	.word	0x00000600
        /*00f8*/ 	.word	0x000000ff
        /*00fc*/ 	.word	0x00000000
        /*0100*/ 	.short	0x0100
        /*0102*/ 	.byte	0x04
	.zero		1


	//   ....[1]....
        /*0104*/ 	.word	0x00000610
        /*0108*/ 	.word	0x000000ff
        /*010c*/ 	.word	0x00000018
        /*0110*/ 	.short	0x0100
        /*0112*/ 	.byte	0x04
	.zero		1


	//   ....[2]....
        /*0114*/ 	.word	0x00000620
        /*0118*/ 	.word	0x000000ff
        /*011c*/ 	.word	0x00000008
        /*0120*/ 	.short	0x0100
        /*0122*/ 	.byte	0x04
	.zero		1


	//   ....[3]....
        /*0124*/ 	.word	0x00000630
        /*0128*/ 	.word	0x000000ff
        /*012c*/ 	.word	0x00000020
        /*0130*/ 	.short	0x0100
        /*0132*/ 	.byte	0x04
	.zero		1


	//   ....[4]....
        /*0134*/ 	.word	0x00000640
        /*0138*/ 	.word	0x000000ff
        /*013c*/ 	.word	0x00000010
        /*0140*/ 	.short	0x0100
        /*0142*/ 	.byte	0x04
	.zero		1


	//   ....[5]....
        /*0144*/ 	.word	0x00000650
        /*0148*/ 	.word	0x000000ff
        /*014c*/ 	.word	0x00000028
        /*0150*/ 	.short	0x0100
        /*0152*/ 	.byte	0x04
	.zero		1


	//   ....[6]....
        /*0154*/ 	.word	0x00000780
        /*0158*/ 	.word	0x000000ff
        /*015c*/ 	.word	0x00000030
        /*0160*/ 	.short	0x0100
        /*0162*/ 	.byte	0x04
	.zero		1


	//   ....[7]....
        /*0164*/ 	.word	0x00000790
        /*0168*/ 	.word	0x000000ff
        /*016c*/ 	.word	0x00000048
        /*0170*/ 	.short	0x0100
        /*0172*/ 	.byte	0x04
	.zero		1


	//   ....[8]....
        /*0174*/ 	.word	0x000007a0
        /*0178*/ 	.word	0x000000ff
        /*017c*/ 	.word	0x00000038
        /*0180*/ 	.short	0x0100
        /*0182*/ 	.byte	0x04
	.zero		1


	//   ....[9]....
        /*0184*/ 	.word	0x000007b0
        /*0188*/ 	.word	0x000000ff
        /*018c*/ 	.word	0x00000050
        /*0190*/ 	.short	0x0100
        /*0192*/ 	.byte	0x04
	.zero		1


	//   ....[10]....
        /*0194*/ 	.word	0x000007c0
        /*0198*/ 	.word	0x000000ff
        /*019c*/ 	.word	0x00000040
        /*01a0*/ 	.short	0x0100
        /*01a2*/ 	.byte	0x04
	.zero		1


	//   ....[11]....
        /*01a4*/ 	.word	0x000007d0
        /*01a8*/ 	.word	0x000000ff
        /*01ac*/ 	.word	0x00000058
        /*01b0*/ 	.short	0x0100
        /*01b2*/ 	.byte	0x04
	.zero		1


	//   ....[12]....
        /*01b4*/ 	.word	0x000008c0
        /*01b8*/ 	.word	0x000000ff
        /*01bc*/ 	.word	0x00000060
        /*01c0*/ 	.short	0x0100
        /*01c2*/ 	.byte	0x06
	.zero		1


	//   ....[13]....
        /*01c4*/ 	.word	0x000008d0
        /*01c8*/ 	.word	0x000000ff
        /*01cc*/ 	.word	0x00000068
        /*01d0*/ 	.short	0x0100
        /*01d2*/ 	.byte	0x06
	.zero		1


	//   ....[14]....
        /*01d4*/ 	.word	0x00000a10
        /*01d8*/ 	.word	0x000000ff
        /*01dc*/ 	.word	0x00000070
        /*01e0*/ 	.short	0x0100
        /*01e2*/ 	.byte	0x06
	.zero		1


	//   ....[15]....
        /*01e4*/ 	.word	0x00000a20
        /*01e8*/ 	.word	0x000000ff
        /*01ec*/ 	.word	0x00000080
        /*01f0*/ 	.short	0x0100
        /*01f2*/ 	.byte	0x06
	.zero		1


	//   ....[16]....
        /*01f4*/ 	.word	0x00000a30
        /*01f8*/ 	.word	0x000000ff
        /*01fc*/ 	.word	0x00000078
        /*0200*/ 	.short	0x0100
        /*0202*/ 	.byte	0x06
	.zero		1


	//   ....[17]....
        /*0204*/ 	.word	0x00000a40
        /*0208*/ 	.word	0x000000ff
        /*020c*/ 	.word	0x00000088
        /*0210*/ 	.short	0x0100
        /*0212*/ 	.byte	0x06
	.zero		1


	//   ....[18]....
        /*0214*/ 	.word	0x00000b70
        /*0218*/ 	.word	0x000000ff
        /*021c*/ 	.word	0x00000090
        /*0220*/ 	.short	0x0100
        /*0222*/ 	.byte	0x04
	.zero		1


	//   ....[19]....
        /*0224*/ 	.word	0x00000b80
        /*0228*/ 	.word	0x000000ff
        /*022c*/ 	.word	0x000000b0
        /*0230*/ 	.short	0x0100
        /*0232*/ 	.byte	0x04
	.zero		1


	//   ....[20]....
        /*0234*/ 	.word	0x00000b90
        /*0238*/ 	.word	0x000000ff
        /*023c*/ 	.word	0x00000098
        /*0240*/ 	.short	0x0100
        /*0242*/ 	.byte	0x04
	.zero		1


	//   ....[21]....
        /*0244*/ 	.word	0x00000ba0
        /*0248*/ 	.word	0x000000ff
        /*024c*/ 	.word	0x000000b8
        /*0250*/ 	.short	0x0100
        /*0252*/ 	.byte	0x04
	.zero		1


	//   ....[22]....
        /*0254*/ 	.word	0x00000bb0
        /*0258*/ 	.word	0x000000ff
        /*025c*/ 	.word	0x000000a0
        /*0260*/ 	.short	0x0100
        /*0262*/ 	.byte	0x04
	.zero		1


	//   ....[23]....
        /*0264*/ 	.word	0x00000bc0
        /*0268*/ 	.word	0x000000ff
        /*026c*/ 	.word	0x000000c0
        /*0270*/ 	.short	0x0100
        /*0272*/ 	.byte	0x04
	.zero		1


	//   ....[24]....
        /*0274*/ 	.word	0x00000bd0
        /*0278*/ 	.word	0x000000ff
        /*027c*/ 	.word	0x000000a8
        /*0280*/ 	.short	0x0100
        /*0282*/ 	.byte	0x04
	.zero		1


	//   ....[25]....
        /*0284*/ 	.word	0x00000be0
        /*0288*/ 	.word	0x000000ff
        /*028c*/ 	.word	0x000000c8
        /*0290*/ 	.short	0x0100
        /*0292*/ 	.byte	0x04
	.zero		1


	//   ....[26]....
        /*0294*/ 	.word	0x00000cd0
        /*0298*/ 	.word	0x000000ff
        /*029c*/ 	.word	0x000000d0
        /*02a0*/ 	.short	0x0100
        /*02a2*/ 	.byte	0x04
	.zero		1


	//   ....[27]....
        /*02a4*/ 	.word	0x00000ce0
        /*02a8*/ 	.word	0x000000ff
        /*02ac*/ 	.word	0x000000e0
        /*02b0*/ 	.short	0x0100
        /*02b2*/ 	.byte	0x04
	.zero		1


	//   ....[28]....
        /*02b4*/ 	.word	0x00000cf0
        /*02b8*/ 	.word	0x000000ff
        /*02bc*/ 	.word	0x000000d8
        /*02c0*/ 	.short	0x0100
        /*02c2*/ 	.byte	0x04
	.zero		1


	//   ....[29]....
        /*02c4*/ 	.word	0x00000d00
        /*02c8*/ 	.word	0x000000ff
        /*02cc*/ 	.word	0x000000e8
        /*02d0*/ 	.short	0x0100
        /*02d2*/ 	.byte	0x04
	.zero		1


	//   ....[30]....
        /*02d4*/ 	.word	0x00001a70
        /*02d8*/ 	.word	0x00000000
        /*02dc*/ 	.word	0x000000e0
        /*02e0*/ 	.short	0x010a
        /*02e2*/ 	.byte	0xff
	.zero		1


	//   ....[31]....
        /*02e4*/ 	.word	0x00001aa0
        /*02e8*/ 	.word	0x00000000
        /*02ec*/ 	.word	0x000000d0
        /*02f0*/ 	.short	0x0101
        /*02f2*/ 	.byte	0xff
	.zero		1


	//   ....[32]....
        /*02f4*/ 	.word	0x00001b80
        /*02f8*/ 	.word	0x000000ff
        /*02fc*/ 	.word	0x00000018
        /*0300*/ 	.short	0x010a
        /*0302*/ 	.byte	0x04
	.zero		1


	//   ....[33]....
        /*0304*/ 	.word	0x00001c00
        /*0308*/ 	.word	0x000000ff
        /*030c*/ 	.word	0x00000018
        /*0310*/ 	.short	0x010a
        /*0312*/ 	.byte	0x39
	.zero		1


	//   ....[34]....
        /*0314*/ 	.word	0x00001d40
        /*0318*/ 	.word	0x000000ff
        /*031c*/ 	.word	0x00000018
        /*0320*/ 	.short	0x010a
        /*0322*/ 	.byte	0x04
	.zero		1


	//   ....[35]....
        /*0324*/ 	.word	0x00002150
        /*0328*/ 	.word	0x000000ff
        /*032c*/ 	.word	0x00000068
        /*0330*/ 	.short	0x0101
        /*0332*/ 	.byte	0x16
	.zero		1


	//   ....[36]....
        /*0334*/ 	.word	0x00002170
        /*0338*/ 	.word	0x000000ff
        /*033c*/ 	.word	0x00000018
        /*0340*/ 	.short	0x010a
        /*0342*/ 	.byte	0x04
	.zero		1


	//   ....[37]....
        /*0344*/ 	.word	0x000021f0
        /*0348*/ 	.word	0x000000ff
        /*034c*/ 	.word	0x00000018
        /*0350*/ 	.short	0x010a
        /*0352*/ 	.byte	0x39
	.zero		1


	//   ....[38]....
        /*0354*/ 	.word	0x00002330
        /*0358*/ 	.word	0x000000ff
        /*035c*/ 	.word	0x00000018
        /*0360*/ 	.short	0x010a
        /*0362*/ 	.byte	0x04
	.zero		1


	//   ....[39]....
        /*0364*/ 	.word	0x00002750
        /*0368*/ 	.word	0x00000003
        /*036c*/ 	.word	0x00000070
        /*0370*/ 	.short	0x010a
        /*0372*/ 	.byte	0xff
	.zero		1


	//   ....[40]....
        /*0374*/ 	.word	0x000028a0
        /*0378*/ 	.word	0x00000000
        /*037c*/ 	.word	0x00000000
        /*0380*/ 	.short	0x0101
        /*0382*/ 	.byte	0xff
	.zero		1


	//   ....[41]....
        /*0384*/ 	.word	0x00002e60
        /*0388*/ 	.word	0x000000ff
        /*038c*/ 	.word	0x00000000
        /*0390*/ 	.short	0x010a
        /*0392*/ 	.byte	0x04
	.zero		1


	//   ....[42]....
        /*0394*/ 	.word	0x00002ef0
        /*0398*/ 	.word	0x000000ff
        /*039c*/ 	.word	0x00000000
        /*03a0*/ 	.short	0x010a
        /*03a2*/ 	.byte	0x05
	.zero		1


	//   ....[43]....
        /*03a4*/ 	.word	0x00002f90
        /*03a8*/ 	.word	0x00000000
        /*03ac*/ 	.word	0x00000000
        /*03b0*/ 	.short	0x010a
        /*03b2*/ 	.byte	0xff
	.zero		1


	//   ....[44]....
        /*03b4*/ 	.word	0x000030b0
        /*03b8*/ 	.word	0x00000002
        /*03bc*/ 	.word	0x000000d0
        /*03c0*/ 	.short	0x010a
        /*03c2*/ 	.byte	0xff
	.zero		1


	//   ....[45]....
        /*03c4*/ 	.word	0x00003120
        /*03c8*/ 	.word	0x00000002
        /*03cc*/ 	.word	0x00000000
        /*03d0*/ 	.short	0x0101
        /*03d2*/ 	.byte	0xff
	.zero		1


	//   ....[46]....
        /*03d4*/ 	.word	0x00003140
        /*03d8*/ 	.word	0x000000ff
        /*03dc*/ 	.word	0x00000080
        /*03e0*/ 	.short	0x010a
        /*03e2*/ 	.byte	0x04
	.zero		1


	//   ....[47]....
        /*03e4*/ 	.word	0x00003260
        /*03e8*/ 	.word	0x00000002
        /*03ec*/ 	.word	0x00000070
        /*03f0*/ 	.short	0x010a
        /*03f2*/ 	.byte	0xff
	.zero		1


	//   ....[48]....
        /*03f4*/ 	.word	0x00003360
        /*03f8*/ 	.word	0x00000002
        /*03fc*/ 	.word	0x00000000
        /*0400*/ 	.short	0x0101
        /*0402*/ 	.byte	0xff
	.zero		1


	//   ....[49]....
        /*0404*/ 	.word	0x000033f0
        /*0408*/ 	.word	0x000000ff
        /*040c*/ 	.word	0x00000080
        /*0410*/ 	.short	0x0106
        /*0412*/ 	.byte	0x04
	.zero		1


	//   ....[50]....
        /*0414*/ 	.word	0x00003410
        /*0418*/ 	.word	0x000000ff
        /*041c*/ 	.word	0x00000080
        /*0420*/ 	.short	0x010a
        /*0422*/ 	.byte	0x04
	.zero		1


	//   ....[51]....
        /*0424*/ 	.word	0x000034a0
        /*0428*/ 	.word	0x000000ff
        /*042c*/ 	.word	0x00000080
        /*0430*/ 	.short	0x0106
        /*0432*/ 	.byte	0x07
	.zero		1


	//   ....[52]....
        /*0434*/ 	.word	0x000034e0
        /*0438*/ 	.word	0x00000000
        /*043c*/ 	.word	0x00000080
        /*0440*/ 	.short	0x010a
        /*0442*/ 	.byte	0xff
	.zero		1


	//   ....[53]....
        /*0444*/ 	.word	0x00003a00
        /*0448*/ 	.word	0x00000000
        /*044c*/ 	.word	0x00000070
        /*0450*/ 	.short	0x010a
        /*0452*/ 	.byte	0xff
	.zero		1


	//   ....[54]....
        /*0454*/ 	.word	0x00003b20
        /*0458*/ 	.word	0x00000003
        /*045c*/ 	.word	0x00000000
        /*0460*/ 	.short	0x0101
        /*0462*/ 	.byte	0xff
	.zero		1


	//   ....[55]....
        /*0464*/ 	.word	0x00003b30
        /*0468*/ 	.word	0x000000ff
        /*046c*/ 	.word	0x00000000
        /*0470*/ 	.short	0x010a
        /*0472*/ 	.byte	0x04
	.zero		1


	//   ....[56]....
        /*0474*/ 	.word	0x00003b80
        /*0478*/ 	.word	0x000000ff
        /*047c*/ 	.word	0x000000b0
        /*0480*/ 	.short	0x010a
        /*0482*/ 	.byte	0x05
	.zero		1


	//   ....[57]....
        /*0484*/ 	.word	0x00003c90
        /*0488*/ 	.word	0x000000ff
        /*048c*/ 	.word	0x00000000
        /*0490*/ 	.short	0x010a
        /*0492*/ 	.byte	0x05
	.zero		1


	//   ....[58]....
        /*0494*/ 	.word	0x00003de0
        /*0498*/ 	.word	0x000000ff
        /*049c*/ 	.word	0x00000000
        /*04a0*/ 	.short	0x010a
        /*04a2*/ 	.byte	0x07
	.zero		1


	//   ....[59]....
        /*04a4*/ 	.word	0x00004520
        /*04a8*/ 	.word	0x000000ff
        /*04ac*/ 	.word	0x00000000
        /*04b0*/ 	.short	0x010a
        /*04b2*/ 	.byte	0x04
	.zero		1


	//   ....[60]....
        /*04b4*/ 	.word	0x000045b0
        /*04b8*/ 	.word	0x000000ff
        /*04bc*/ 	.word	0x00000000
        /*04c0*/ 	.short	0x010a
        /*04c2*/ 	.byte	0x05
	.zero		1


	//   ....[61]....
        /*04c4*/ 	.word	0x00004640
        /*04c8*/ 	.word	0x000000ff
        /*04cc*/ 	.word	0x00000000
        /*04d0*/ 	.short	0x010a
        /*04d2*/ 	.byte	0x05
	.zero		1


	//   ....[62]....
        /*04d4*/ 	.word	0x000046d0
        /*04d8*/ 	.word	0x000000ff
        /*04dc*/ 	.word	0x00000000
        /*04e0*/ 	.short	0x010a
        /*04e2*/ 	.byte	0x04
	.zero		1


	//   ....[63]....
        /*04e4*/ 	.word	0x00004b70
        /*04e8*/ 	.word	0x0000000c
        /*04ec*/ 	.word	0x00000070
        /*04f0*/ 	.short	0x010a
        /*04f2*/ 	.byte	0xff
	.zero		1


	//   ....[64]....
        /*04f4*/ 	.word	0x00004ce0
        /*04f8*/ 	.word	0x00000000
        /*04fc*/ 	.word	0x00000000
        /*0500*/ 	.short	0x0101
        /*0502*/ 	.byte	0xff
	.zero		1


	//   ....[65]....
        /*0504*/ 	.word	0x00005160
        /*0508*/ 	.word	0x000000ff
        /*050c*/ 	.word	0x00000068
        /*0510*/ 	.short	0x010a
        /*0512*/ 	.byte	0x18
	.zero		1


	//   ....[66]....
        /*0514*/ 	.word	0x00005320
        /*0518*/ 	.word	0x000000ff
        /*051c*/ 	.word	0x00000048
        /*0520*/ 	.short	0x010a
        /*0522*/ 	.byte	0x04
	.zero		1


	//   ....[67]....
        /*0524*/ 	.word	0x000054f0
        /*0528*/ 	.word	0x000000ff
        /*052c*/ 	.word	0x00000030
        /*0530*/ 	.short	0x010b
        /*0532*/ 	.byte	0x04
	.zero		1


	//   ....[68]....
        /*0534*/ 	.word	0x00005500
        /*0538*/ 	.word	0x000000ff
        /*053c*/ 	.word	0x00000000
        /*0540*/ 	.short	0x0101
        /*0542*/ 	.byte	0x14
	.zero		1


	//   ....[69]....
        /*0544*/ 	.word	0x00005510
        /*0548*/ 	.word	0x000000ff
        /*054c*/ 	.word	0x00000048
        /*0550*/ 	.short	0x010a
        /*0552*/ 	.byte	0x05
	.zero		1


	//   ....[70]....
        /*0554*/ 	.word	0x00005700
        /*0558*/ 	.word	0x000000ff
        /*055c*/ 	.word	0x00000030
        /*0560*/ 	.short	0x010b
        /*0562*/ 	.byte	0x05
	.zero		1


	//   ....[71]....
        /*0564*/ 	.word	0x00005710
        /*0568*/ 	.word	0x000000ff
        /*056c*/ 	.word	0x00000000
        /*0570*/ 	.short	0x0101
        /*0572*/ 	.byte	0x04
	.zero		1


	//   ....[72]....
        /*0574*/ 	.word	0x000057b0
        /*0578*/ 	.word	0x000000ff
        /*057c*/ 	.word	0x00000000
        /*0580*/ 	.short	0x010a
        /*0582*/ 	.byte	0x04
	.zero		1


	//   ....[73]....
        /*0584*/ 	.word	0x00005840
        /*0588*/ 	.word	0x000000ff
        /*058c*/ 	.word	0x00000000
        /*0590*/ 	.short	0x010a
        /*0592*/ 	.byte	0x05
	.zero		1


	//   ....[74]....
        /*0594*/ 	.word	0x000058e0
        /*0598*/ 	.word	0x00000000
        /*059c*/ 	.word	0x00000000
        /*05a0*/ 	.short	0x010a
        /*05a2*/ 	.byte	0xff
	.zero		1


	//   ....[75]....
        /*05a4*/ 	.word	0x00005c40
        /*05a8*/ 	.word	0x00000000
        /*05ac*/ 	.word	0x00000070
        /*05b0*/ 	.short	0x010a
        /*05b2*/ 	.byte	0xff
	.zero		1


	//   ....[76]....
        /*05b4*/ 	.word	0x00005d10
        /*05b8*/ 	.word	0x00000000
        /*05bc*/ 	.word	0x00000000
        /*05c0*/ 	.short	0x0101
        /*05c2*/ 	.byte	0xff
	.zero		1


	//   ....[77]....
        /*05c4*/ 	.word	0x00006900
        /*05c8*/ 	.word	0x00000002
        /*05cc*/ 	.word	0x00000030
        /*05d0*/ 	.short	0x010a
        /*05d2*/ 	.byte	0xff
	.zero		1


	//   ....[78]....
        /*05d4*/ 	.word	0x00006930
        /*05d8*/ 	.word	0x00000049
        /*05dc*/ 	.word	0x00000090
        /*05e0*/ 	.short	0x010a
        /*05e2*/ 	.byte	0xff
	.zero		1


	//   ....[79]....
        /*05e4*/ 	.word	0x00006a20
        /*05e8*/ 	.word	0x00000002
        /*05ec*/ 	.word	0x00000030
        /*05f0*/ 	.short	0x010a
        /*05f2*/ 	.byte	0xff
	.zero		1


	//   ....[80]....
        /*05f4*/ 	.word	0x00006c50
        /*05f8*/ 	.word	0x00000049
        /*05fc*/ 	.word	0x00000090
        /*0600*/ 	.short	0x010a
        /*0602*/ 	.byte	0xff
	.zero		1


	//   ....[81]....
        /*0604*/ 	.word	0x000072f0
        /*0608*/ 	.word	0x00000000
        /*060c*/ 	.word	0x00000000
        /*0610*/ 	.short	0x0101
        /*0612*/ 	.byte	0xff
	.zero		1


	//   ....[82]....
        /*0614*/ 	.word	0x00007300
        /*0618*/ 	.word	0x00000002
        /*061c*/ 	.word	0x00000030
        /*0620*/ 	.short	0x010a
        /*0622*/ 	.byte	0xff
	.zero		1


	//   ....[83]....
        /*0624*/ 	.word	0x000073d0
        /*0628*/ 	.word	0x00000002
        /*062c*/ 	.word	0x00000030
        /*0630*/ 	.short	0x010a
        /*0632*/ 	.byte	0xff
	.zero		1


	//   ....[84]....
        /*0634*/ 	.word	0x000076c0
        /*0638*/ 	.word	0x000000ff
        /*063c*/ 	.word	0x00000000
        /*0640*/ 	.short	0x0101
        /*0642*/ 	.byte	0x04
	.zero		1


	//   ....[85]....
        /*0644*/ 	.word	0x00007be0
        /*0648*/ 	.word	0x00000000
        /*064c*/ 	.word	0x00000000
        /*0650*/ 	.short	0x0101
        /*0652*/ 	.byte	0xff
	.zero		1


	//   ....[86]....
        /*0654*/ 	.word	0x00007ea0
        /*0658*/ 	.word	0x000000ff
        /*065c*/ 	.word	0x00000000
        /*0660*/ 	.short	0x0101
        /*0662*/ 	.byte	0x06
	.zero		1


	//   ....[87]....
        /*0664*/ 	.word	0x00007ec0
        /*0668*/ 	.word	0x00000000
        /*066c*/ 	.word	0x000000e0
        /*0670*/ 	.short	0x010a
        /*0672*/ 	.byte	0xff
	.zero		1


	//   ....[88]....
        /*0674*/ 	.word	0x00007f20
        /*0678*/ 	.word	0x00000000
        /*067c*/ 	.word	0x00000018
        /*0680*/ 	.short	0x010a
        /*0682*/ 	.byte	0xff
	.zero		1


	//   ....[89]....
        /*0684*/ 	.word	0x00007f80
        /*0688*/ 	.word	0x00000000
        /*068c*/ 	.word	0x00000018
        /*0690*/ 	.short	0x010a
        /*0692*/ 	.byte	0xff
	.zero		1


	//   ....[90]....
        /*0694*/ 	.word	0x00007fd0
        /*0698*/ 	.word	0x00000003
        /*069c*/ 	.word	0x00000070
        /*06a0*/ 	.short	0x010a
        /*06a2*/ 	.byte	0xff
	.zero		1


	//   ....[91]....
        /*06a4*/ 	.word	0x00008030
        /*06a8*/ 	.word	0x00000000
        /*06ac*/ 	.word	0x00000000
        /*06b0*/ 	.short	0x010a
        /*06b2*/ 	.byte	0xff
	.zero		1


	//   ....[92]....
        /*06b4*/ 	.word	0x00008090
        /*06b8*/ 	.word	0x00000000
        /*06bc*/ 	.word	0x00000000
        /*06c0*/ 	.short	0x010a
        /*06c2*/ 	.byte	0xff
	.zero		1


	//   ....[93]....
        /*06c4*/ 	.word	0x000080e0
        /*06c8*/ 	.word	0x00000002
        /*06cc*/ 	.word	0x000000d0
        /*06d0*/ 	.short	0x010a
        /*06d2*/ 	.byte	0xff
	.zero		1


	//   ....[94]....
        /*06d4*/ 	.word	0x00008140
        /*06d8*/ 	.word	0x00000002
        /*06dc*/ 	.word	0x00000080
        /*06e0*/ 	.short	0x010a
        /*06e2*/ 	.byte	0xff
	.zero		1


	//   ....[95]....
        /*06e4*/ 	.word	0x00008190
        /*06e8*/ 	.word	0x00000002
        /*06ec*/ 	.word	0x00000070
        /*06f0*/ 	.short	0x010a
        /*06f2*/ 	.byte	0xff
	.zero		1


	//   ....[96]....
        /*06f4*/ 	.word	0x000081f0
        /*06f8*/ 	.word	0x00000000
        /*06fc*/ 	.word	0x00000080
        /*0700*/ 	.short	0x010a
        /*0702*/ 	.byte	0xff
	.zero		1


	//   ....[97]....
        /*0704*/ 	.word	0x00008240
        /*0708*/ 	.word	0x00000000
        /*070c*/ 	.word	0x00000070
        /*0710*/ 	.short	0x010a
        /*0712*/ 	.byte	0xff
	.zero		1


	//   ....[98]....
        /*0714*/ 	.word	0x000082b0
        /*0718*/ 	.word	0x00000002
        /*071c*/ 	.word	0x000000b0
        /*0720*/ 	.short	0x010a
        /*0722*/ 	.byte	0xff
	.zero		1


	//   ....[99]....
        /*0724*/ 	.word	0x00008310
        /*0728*/ 	.word	0x00000000
        /*072c*/ 	.word	0x00000000
        /*0730*/ 	.short	0x010a
        /*0732*/ 	.byte	0xff
	.zero		1


	//   ....[100]....
        /*0734*/ 	.word	0x00008370
        /*0738*/ 	.word	0x00000000
        /*073c*/ 	.word	0x00000000
        /*0740*/ 	.short	0x010a
        /*0742*/ 	.byte	0xff
	.zero		1


	//   ....[101]....
        /*0744*/ 	.word	0x000083d0
        /*0748*/ 	.word	0x00000000
        /*074c*/ 	.word	0x00000000
        /*0750*/ 	.short	0x010a
        /*0752*/ 	.byte	0xff
	.zero		1


	//   ....[102]....
        /*0754*/ 	.word	0x00008430
        /*0758*/ 	.word	0x00000000
        /*075c*/ 	.word	0x00000000
        /*0760*/ 	.short	0x010a
        /*0762*/ 	.byte	0xff
	.zero		1


	//   ....[103]....
        /*0764*/ 	.word	0x00008490
        /*0768*/ 	.word	0x00000000
        /*076c*/ 	.word	0x00000000
        /*0770*/ 	.short	0x010a
        /*0772*/ 	.byte	0xff
	.zero		1


	//   ....[104]....
        /*0774*/ 	.word	0x000084e0
        /*0778*/ 	.word	0x0000000c
        /*077c*/ 	.word	0x00000070
        /*0780*/ 	.short	0x010a
        /*0782*/ 	.byte	0xff
	.zero		1


	//   ....[105]....
        /*0784*/ 	.word	0x00008540
        /*0788*/ 	.word	0x00000000
        /*078c*/ 	.word	0x00000068
        /*0790*/ 	.short	0x010a
        /*0792*/ 	.byte	0xff
	.zero		1


	//   ....[106]....
        /*0794*/ 	.word	0x000085a0
        /*0798*/ 	.word	0x00000000
        /*079c*/ 	.word	0x00000048
        /*07a0*/ 	.short	0x010a
        /*07a2*/ 	.byte	0xff
	.zero		1


	//   ....[107]....
        /*07a4*/ 	.word	0x00008600
        /*07a8*/ 	.word	0x00000006
        /*07ac*/ 	.word	0x00000048
        /*07b0*/ 	.short	0x010a
        /*07b2*/ 	.byte	0xff
	.zero		1


	//   ....[108]....
        /*07b4*/ 	.word	0x00008660
        /*07b8*/ 	.word	0x00000000
        /*07bc*/ 	.word	0x00000000
        /*07c0*/ 	.short	0x010a
        /*07c2*/ 	.byte	0xff
	.zero		1


	//   ....[109]....
        /*07c4*/ 	.word	0x000086c0
        /*07c8*/ 	.word	0x00000000
        /*07cc*/ 	.word	0x00000000
        /*07d0*/ 	.short	0x010a
        /*07d2*/ 	.byte	0xff
	.zero		1


	//   ....[110]....
        /*07d4*/ 	.word	0x00008710
        /*07d8*/ 	.word	0x00000000
        /*07dc*/ 	.word	0x00000070
        /*07e0*/ 	.short	0x010a
        /*07e2*/ 	.byte	0xff
	.zero		1


	//   ....[111]....
        /*07e4*/ 	.word	0x00008760
        /*07e8*/ 	.word	0x00000002
        /*07ec*/ 	.word	0x00000030
        /*07f0*/ 	.short	0x010a
        /*07f2*/ 	.byte	0xff
	.zero		1


	//   ....[112]....
        /*07f4*/ 	.word	0x000087b0
        /*07f8*/ 	.word	0x00000049
        /*07fc*/ 	.word	0x00000090
        /*0800*/ 	.short	0x010a
        /*0802*/ 	.byte	0xff
	.zero		1


	//   ....[113]....
        /*0804*/ 	.word	0x00008800
        /*0808*/ 	.word	0x00000002
        /*080c*/ 	.word	0x00000030
        /*0810*/ 	.short	0x010a
        /*0812*/ 	.byte	0xff
	.zero		1


	//----- nvinfo : EIATTR_NUM_MBARRIERS
	.align		4
.L_47:
        /*0814*/ 	.byte	0x03, 0x38
        /*0816*/ 	.short	0x001e


	//----- nvinfo : EIATTR_EXIT_INSTR_OFFSETS
	.align		4
        /*0818*/ 	.byte	0x04, 0x1c
        /*081a*/ 	.short	(.L_49 - .L_48)


	//   ....[0]....
.L_48:
        /*081c*/ 	.word	0x00002fc0


	//   ....[1]....
        /*0820*/ 	.word	0x000034b0


	//   ....[2]....
        /*0824*/ 	.word	0x00003510


	//   ....[3]....
        /*0828*/ 	.word	0x00004940


	//   ....[4]....
        /*082c*/ 	.word	0x00005910


	//   ....[5]....
        /*0830*/ 	.word	0x00005950


	//   ....[6]....
        /*0834*/ 	.word	0x00007da0


	//   ....[7]....
        /*0838*/ 	.word	0x00007e10


	//   ....[8]....
        /*083c*/ 	.word	0x00007e40


	//   ....[9]....
        /*0840*/ 	.word	0x00007eb0


	//----- nvinfo : EIATTR_MAX_THREADS
	.align		4
.L_49:
        /*0844*/ 	.byte	0x04, 0x05
        /*0846*/ 	.short	(.L_51 - .L_50)
.L_50:
        /*0848*/ 	.word	0x00000100
        /*084c*/ 	.word	0x00000001
        /*0850*/ 	.word	0x00000001


	//----- nvinfo : EIATTR_CRS_STACK_SIZE
	.align		4
.L_51:
        /*0854*/ 	.byte	0x04, 0x1e
        /*0856*/ 	.short	(.L_53 - .L_52)
.L_52:
        /*0858*/ 	.word	0x00000000


	//----- nvinfo : EIATTR_CBANK_PARAM_SIZE
	.align		4
.L_53:
        /*085c*/ 	.byte	0x03, 0x19
        /*085e*/ 	.short	0x0800


	//----- nvinfo : EIATTR_PARAM_CBANK
	.align		4
        /*0860*/ 	.byte	0x04, 0x0a
        /*0862*/ 	.short	(.L_55 - .L_54)
	.align		4
.L_54:
        /*0864*/ 	.word	index@(.nv.constant0._ZN7cutlass13device_kernelINS_4gemm6kernel13GemmUniversalIN4cute5tupleIJiiiiEEENS1_10collective13CollectiveMmaINS1_35MainloopSm100TmaUmmaWarpSpecializedILi3ELi2ELi4ENS5_IJNS4_1CILi2EEENSA_ILi4EEENSA_ILi1EEEEEEEENS5_IJNSA_ILi64EEESG_NSA_ILi128EEEEEEfNS5_IJlSD_lEEEfSJ_NS4_8TiledMMAINS4_8MMA_AtomIJNS4_17SM100_MMA_TF32_SSINS_10tfloat32_tESN_fLi64ELi64ELNS4_4UMMA5MajorE0ELSP_0ELNSO_7ScaleInE0ELSQ_0EEEEEENS4_6LayoutINS5_IJSD_SD_SD_EEENS5_IJNSA_ILi0EEESV_SV_EEEEENS5_IJNS4_10UnderscoreESY_SY_EEEEENS4_23SM90_TMA_LOAD_MULTICASTENS4_14ComposedLayoutINS4_7SwizzleILi3ELi4ELi3EEENS4_18smem_ptr_flag_bitsILi32EEENST_INS5_IJNSA_ILi8EEENSA_ILi32EEEEEENS5_IJS18_SD_EEEEEEEvNS4_8identityES11_S1C_vS1D_EENS_8epilogue10collective18CollectiveEpilogueINS1F_23Sm100TmaWarpSpecializedILi3ELi2ELi16ELb1ELb0EEEJSI_NS5_IJNST_ISG_SD_EENST_IS18_SD_EEEEEfSJ_fSJ_NS1F_6fusion15FusionCallbacksIS1J_NS1N_17LinearCombinationIffffLNS_15FloatRoundStyleE2EEESI_S1M_JEEENS4_5SM1004TMEM4LOAD26SM100_TMEM_LOAD_16dp128b8xENS4_13SM90_TMA_LOADES1C_NS4_17SM75_U32x4_LDSM_NENS4_14SM90_TMA_STOREES1C_NS4_17SM90_U32x4_STSM_NENS4_39AutoVectorizingCopyWithAssumedAlignmentILi128EEEEEEvvEEEEvNT_6ParamsE)
        /*0868*/ 	.short	0x0380
        /*086a*/ 	.short	0x0800


	//----- nvinfo : EIATTR_SW_WAR
	.align		4
.L_55:
        /*086c*/ 	.byte	0x04, 0x36
        /*086e*/ 	.short	(.L_57 - .L_56)
.L_56:
        /*0870*/ 	.word	0x00000008
.L_57:


//--------------------- .nv.callgraph             --------------------------
	.section	.nv.callgraph,"",@"SHT_CUDA_CALLGRAPH"
	.align	4
	.sectionentsize	8
	.align		4
        /*0000*/ 	.word	0x00000000
	.align		4
        /*0004*/ 	.word	0xffffffff
	.align		4
        /*0008*/ 	.word	index@(_ZN7cutlass13device_kernelINS_4gemm6kernel13GemmUniversalIN4cute5tupleIJiiiiEEENS1_10collective13CollectiveMmaINS1_35MainloopSm100TmaUmmaWarpSpecializedILi3ELi2ELi4ENS5_IJNS4_1CILi2EEENSA_ILi4EEENSA_ILi1EEEEEEEENS5_IJNSA_ILi64EEESG_NSA_ILi128EEEEEEfNS5_IJlSD_lEEEfSJ_NS4_8TiledMMAINS4_8MMA_AtomIJNS4_17SM100_MMA_TF32_SSINS_10tfloat32_tESN_fLi64ELi64ELNS4_4UMMA5MajorE0ELSP_0ELNSO_7ScaleInE0ELSQ_0EEEEEENS4_6LayoutINS5_IJSD_SD_SD_EEENS5_IJNSA_ILi0EEESV_SV_EEEEENS5_IJNS4_10UnderscoreESY_SY_EEEEENS4_23SM90_TMA_LOAD_MULTICASTENS4_14ComposedLayoutINS4_7SwizzleILi3ELi4ELi3EEENS4_18smem_ptr_flag_bitsILi32EEENST_INS5_IJNSA_ILi8EEENSA_ILi32EEEEEENS5_IJS18_SD_EEEEEEEvNS4_8identityES11_S1C_vS1D_EENS_8epilogue10collective18CollectiveEpilogueINS1F_23Sm100TmaWarpSpecializedILi3ELi2ELi16ELb1ELb0EEEJSI_NS5_IJNST_ISG_SD_EENST_IS18_SD_EEEEEfSJ_fSJ_NS1F_6fusion15FusionCallbacksIS1J_NS1N_17LinearCombinationIffffLNS_15FloatRoundStyleE2EEESI_S1M_JEEENS4_5SM1004TMEM4LOAD26SM100_TMEM_LOAD_16dp128b8xENS4_13SM90_TMA_LOADES1C_NS4_17SM75_U32x4_LDSM_NENS4_14SM90_TMA_STOREES1C_NS4_17SM90_U32x4_STSM_NENS4_39AutoVectorizingCopyWithAssumedAlignmentILi128EEEEEEvvEEEEvNT_6ParamsE)
	.align		4
        /*000c*/ 	.word	index@(__assertfail)
	.align		4
        /*0010*/ 	.word	0x00000000
	.align		4
        /*0014*/ 	.word	0xfffffffe
	.align		4
        /*0018*/ 	.word	0x00000000
	.align		4
        /*001c*/ 	.word	0xfffffffd
	.align		4
        /*0020*/ 	.word	0x00000000
	.align		4
        /*0024*/ 	.word	0xfffffffc


//--------------------- .nv.constant4             --------------------------
	.section	.nv.constant4,"a",@progbits
	.align	8
	.align		8
.nv.constant4:
        /*0000*/ 	.dword	__assertfail
	.align		8
        /*0008*/ 	.dword	__unnamed_1
	.align		8
        /*0010*/ 	.dword	__unnamed_2
	.align		8
        /*0018*/ 	.dword	_ZN40_INTERNAL_d7f98e5a_4_k_cu_c52c4d0a_282814cuda3std3__45__cpo5beginE
	.align		8
        /*0020*/ 	.dword	_ZN40_INTERNAL_d7f98e5a_4_k_cu_c52c4d0a_282814cuda3std3__45__cpo3endE
	.align		8
        /*0028*/ 	.dword	_ZN40_INTERNAL_d7f98e5a_4_k_cu_c52c4d0a_282814cuda3std3__45__cpo6cbeginE
	.align		8
        /*0030*/ 	.dword	_ZN40_INTERNAL_d7f98e5a_4_k_cu_c52c4d0a_282814cuda3std3__45__cpo4cendE
	.align		8
        /*0038*/ 	.dword	_ZN40_INTERNAL_d7f98e5a_4_k_cu_c52c4d0a_282814cuda3std3__442_GLOBAL__N__d7f98e5a_4_k_cu_c52c4d0a_282816ignoreE
	.align		8
        /*0040*/ 	.dword	_ZN40_INTERNAL_d7f98e5a_4_k_cu_c52c4d0a_282814cuda3std3__419piecewise_constructE
	.align		8
        /*0048*/ 	.dword	_ZN40_INTERNAL_d7f98e5a_4_k_cu_c52c4d0a_282814cuda3std3__48in_placeE
	.align		8
        /*0050*/ 	.dword	_ZN40_INTERNAL_d7f98e5a_4_k_cu_c52c4d0a_282814cuda3std6ranges3__45__cpo4swapE
	.align		8
        /*0058*/ 	.dword	_ZN40_INTERNAL_d7f98e5a_4_k_cu_c52c4d0a_282814cuda3std6ranges3__45__cpo9iter_moveE
	.align		8
        /*0060*/ 	.dword	_ZN40_INTERNAL_d7f98e5a_4_k_cu_c52c4d0a_282814cute7productE
	.align		8
        /*0068*/ 	.dword	_ZN40_INTERNAL_d7f98e5a_4_k_cu_c52c4d0a_282814cute1_E
	.align		8
        /*0070*/ 	.dword	$str$25
	.align		8
        /*0078*/ 	.dword	$str$26
	.align		8
        /*0080*/ 	.dword	$str$27
	.align		8
        /*0088*/ 	.dword	$str$28


//--------------------- .text._ZN7cutlass13device_kernelINS_4gemm6kernel13GemmUniversalIN4cute5tupleIJiiiiEEENS1_10collective13CollectiveMmaINS1_35MainloopSm100TmaUmmaWarpSpecializedILi3ELi2ELi4ENS5_IJNS4_1CILi2EEENSA_ILi4EEENSA_ILi1EEEEEEEENS5_IJNSA_ILi64EEESG_NSA_ILi128EEEEEEfNS5_IJlSD_lEEEfSJ_NS4_8TiledMMAINS4_8MMA_AtomIJNS4_17SM100_MMA_TF32_SSINS_10tfloat32_tESN_fLi64ELi64ELNS4_4UMMA5MajorE0ELSP_0ELNSO_7ScaleInE0ELSQ_0EEEEEENS4_6LayoutINS5_IJSD_SD_SD_EEENS5_IJNSA_ILi0EEESV_SV_EEEEENS5_IJNS4_10UnderscoreESY_SY_EEEEENS4_23SM90_TMA_LOAD_MULTICASTENS4_14ComposedLayoutINS4_7SwizzleILi3ELi4ELi3EEENS4_18smem_ptr_flag_bitsILi32EEENST_INS5_IJNSA_ILi8EEENSA_ILi32EEEEEENS5_IJS18_SD_EEEEEEEvNS4_8identityES11_S1C_vS1D_EENS_8epilogue10collective18CollectiveEpilogueINS1F_23Sm100TmaWarpSpecializedILi3ELi2ELi16ELb1ELb0EEEJSI_NS5_IJNST_ISG_SD_EENST_IS18_SD_EEEEEfSJ_fSJ_NS1F_6fusion15FusionCallbacksIS1J_NS1N_17LinearCombinationIffffLNS_15FloatRoundStyleE2EEESI_S1M_JEEENS4_5SM1004TMEM4LOAD26SM100_TMEM_LOAD_16dp128b8xENS4_13SM90_TMA_LOADES1C_NS4_17SM75_U32x4_LDSM_NENS4_14SM90_TMA_STOREES1C_NS4_17SM90_U32x4_STSM_NENS4_39AutoVectorizingCopyWithAssumedAlignmentILi128EEEEEEvvEEEEvNT_6ParamsE --------------------------
	.section	.text._ZN7cutlass13device_kernelINS_4gemm6kernel13GemmUniversalIN4cute5tupleIJiiiiEEENS1_10collective13CollectiveMmaINS1_35MainloopSm100TmaUmmaWarpSpecializedILi3ELi2ELi4ENS5_IJNS4_1CILi2EEENSA_ILi4EEENSA_ILi1EEEEEEEENS5_IJNSA_ILi64EEESG_NSA_ILi128EEEEEEfNS5_IJlSD_lEEEfSJ_NS4_8TiledMMAINS4_8MMA_AtomIJNS4_17SM100_MMA_TF32_SSINS_10tfloat32_tESN_fLi64ELi64ELNS4_4UMMA5MajorE0ELSP_0ELNSO_7ScaleInE0ELSQ_0EEEEEENS4_6LayoutINS5_IJSD_SD_SD_EEENS5_IJNSA_ILi0EEESV_SV_EEEEENS5_IJNS4_10UnderscoreESY_SY_EEEEENS4_23SM90_TMA_LOAD_MULTICASTENS4_14ComposedLayoutINS4_7SwizzleILi3ELi4ELi3EEENS4_18smem_ptr_flag_bitsILi32EEENST_INS5_IJNSA_ILi8EEENSA_ILi32EEEEEENS5_IJS18_SD_EEEEEEEvNS4_8identityES11_S1C_vS1D_EENS_8epilogue10collective18CollectiveEpilogueINS1F_23Sm100TmaWarpSpecializedILi3ELi2ELi16ELb1ELb0EEEJSI_NS5_IJNST_ISG_SD_EENST_IS18_SD_EEEEEfSJ_fSJ_NS1F_6fusion15FusionCallbacksIS1J_NS1N_17LinearCombinationIffffLNS_15FloatRoundStyleE2EEESI_S1M_JEEENS4_5SM1004TMEM4LOAD26SM100_TMEM_LOAD_16dp128b8xENS4_13SM90_TMA_LOADES1C_NS4_17SM75_U32x4_LDSM_NENS4_14SM90_TMA_STOREES1C_NS4_17SM90_U32x4_STSM_NENS4_39AutoVectorizingCopyWithAssumedAlignmentILi128EEEEEEvvEEEEvNT_6ParamsE,"ax",@progbits
	.align	128
.text._ZN7cutlass13device_kernelINS_4gemm6kernel13GemmUniversalIN4cute5tupleIJiiiiEEENS1_10collective13CollectiveMmaINS1_35MainloopSm100TmaUmmaWarpSpecializedILi3ELi2ELi4ENS5_IJNS4_1CILi2EEENSA_ILi4EEENSA_ILi1EEEEEEEENS5_IJNSA_ILi64EEESG_NSA_ILi128EEEEEEfNS5_IJlSD_lEEEfSJ_NS4_8TiledMMAINS4_8MMA_AtomIJNS4_17SM100_MMA_TF32_SSINS_10tfloat32_tESN_fLi64ELi64ELNS4_4UMMA5MajorE0ELSP_0ELNSO_7ScaleInE0ELSQ_0EEEEEENS4_6LayoutINS5_IJSD_SD_SD_EEENS5_IJNSA_ILi0EEESV_SV_EEEEENS5_IJNS4_10UnderscoreESY_SY_EEEEENS4_23SM90_TMA_LOAD_MULTICASTENS4_14ComposedLayoutINS4_7SwizzleILi3ELi4ELi3EEENS4_18smem_ptr_flag_bitsILi32EEENST_INS5_IJNSA_ILi8EEENSA_ILi32EEEEEENS5_IJS18_SD_EEEEEEEvNS4_8identityES11_S1C_vS1D_EENS_8epilogue10collective18CollectiveEpilogueINS1F_23Sm100TmaWarpSpecializedILi3ELi2ELi16ELb1ELb0EEEJSI_NS5_IJNST_ISG_SD_EENST_IS18_SD_EEEEEfSJ_fSJ_NS1F_6fusion15FusionCallbacksIS1J_NS1N_17LinearCombinationIffffLNS_15FloatRoundStyleE2EEESI_S1M_JEEENS4_5SM1004TMEM4LOAD26SM100_TMEM_LOAD_16dp128b8xENS4_13SM90_TMA_LOADES1C_NS4_17SM75_U32x4_LDSM_NENS4_14SM90_TMA_STOREES1C_NS4_17SM90_U32x4_STSM_NENS4_39AutoVectorizingCopyWithAssumedAlignmentILi128EEEEEEvvEEEEvNT_6ParamsE:
        .type           _ZN7cutlass13device_kernelINS_4gemm6kernel13GemmUniversalIN4cute5tupleIJiiiiEEENS1_10collective13CollectiveMmaINS1_35MainloopSm100TmaUmmaWarpSpecializedILi3ELi2ELi4ENS5_IJNS4_1CILi2EEENSA_ILi4EEENSA_ILi1EEEEEEEENS5_IJNSA_ILi64EEESG_NSA_ILi128EEEEEEfNS5_IJlSD_lEEEfSJ_NS4_8TiledMMAINS4_8MMA_AtomIJNS4_17SM100_MMA_TF32_SSINS_10tfloat32_tESN_fLi64ELi64ELNS4_4UMMA5MajorE0ELSP_0ELNSO_7ScaleInE0ELSQ_0EEEEEENS4_6LayoutINS5_IJSD_SD_SD_EEENS5_IJNSA_ILi0EEESV_SV_EEEEENS5_IJNS4_10UnderscoreESY_SY_EEEEENS4_23SM90_TMA_LOAD_MULTICASTENS4_14ComposedLayoutINS4_7SwizzleILi3ELi4ELi3EEENS4_18smem_ptr_flag_bitsILi32EEENST_INS5_IJNSA_ILi8EEENSA_ILi32EEEEEENS5_IJS18_SD_EEEEEEEvNS4_8identityES11_S1C_vS1D_EENS_8epilogue10collective18CollectiveEpilogueINS1F_23Sm100TmaWarpSpecializedILi3ELi2ELi16ELb1ELb0EEEJSI_NS5_IJNST_ISG_SD_EENST_IS18_SD_EEEEEfSJ_fSJ_NS1F_6fusion15FusionCallbacksIS1J_NS1N_17LinearCombinationIffffLNS_15FloatRoundStyleE2EEESI_S1M_JEEENS4_5SM1004TMEM4LOAD26SM100_TMEM_LOAD_16dp128b8xENS4_13SM90_TMA_LOADES1C_NS4_17SM75_U32x4_LDSM_NENS4_14SM90_TMA_STOREES1C_NS4_17SM90_U32x4_STSM_NENS4_39AutoVectorizingCopyWithAssumedAlignmentILi128EEEEEEvvEEEEvNT_6ParamsE,@function
        .size           _ZN7cutlass13device_kernelINS_4gemm6kernel13GemmUniversalIN4cute5tupleIJiiiiEEENS1_10collective13CollectiveMmaINS1_35MainloopSm100TmaUmmaWarpSpecializedILi3ELi2ELi4ENS5_IJNS4_1CILi2EEENSA_ILi4EEENSA_ILi1EEEEEEEENS5_IJNSA_ILi64EEESG_NSA_ILi128EEEEEEfNS5_IJlSD_lEEEfSJ_NS4_8TiledMMAINS4_8MMA_AtomIJNS4_17SM100_MMA_TF32_SSINS_10tfloat32_tESN_fLi64ELi64ELNS4_4UMMA5MajorE0ELSP_0ELNSO_7ScaleInE0ELSQ_0EEEEEENS4_6LayoutINS5_IJSD_SD_SD_EEENS5_IJNSA_ILi0EEESV_SV_EEEEENS5_IJNS4_10UnderscoreESY_SY_EEEEENS4_23SM90_TMA_LOAD_MULTICASTENS4_14ComposedLayoutINS4_7SwizzleILi3ELi4ELi3EEENS4_18smem_ptr_flag_bitsILi32EEENST_INS5_IJNSA_ILi8EEENSA_ILi32EEEEEENS5_IJS18_SD_EEEEEEEvNS4_8identityES11_S1C_vS1D_EENS_8epilogue10collective18CollectiveEpilogueINS1F_23Sm100TmaWarpSpecializedILi3ELi2ELi16ELb1ELb0EEEJSI_NS5_IJNST_ISG_SD_EENST_IS18_SD_EEEEEfSJ_fSJ_NS1F_6fusion15FusionCallbacksIS1J_NS1N_17LinearCombinationIffffLNS_15FloatRoundStyleE2EEESI_S1M_JEEENS4_5SM1004TMEM4LOAD26SM100_TMEM_LOAD_16dp128b8xENS4_13SM90_TMA_LOADES1C_NS4_17SM75_U32x4_LDSM_NENS4_14SM90_TMA_STOREES1C_NS4_17SM90_U32x4_STSM_NENS4_39AutoVectorizingCopyWithAssumedAlignmentILi128EEEEEEvvEEEEvNT_6ParamsE,(.L_x_162 - _ZN7cutlass13device_kernelINS_4gemm6kernel13GemmUniversalIN4cute5tupleIJiiiiEEENS1_10collective13CollectiveMmaINS1_35MainloopSm100TmaUmmaWarpSpecializedILi3ELi2ELi4ENS5_IJNS4_1CILi2EEENSA_ILi4EEENSA_ILi1EEEEEEEENS5_IJNSA_ILi64EEESG_NSA_ILi128EEEEEEfNS5_IJlSD_lEEEfSJ_NS4_8TiledMMAINS4_8MMA_AtomIJNS4_17SM100_MMA_TF32_SSINS_10tfloat32_tESN_fLi64ELi64ELNS4_4UMMA5MajorE0ELSP_0ELNSO_7ScaleInE0ELSQ_0EEEEEENS4_6LayoutINS5_IJSD_SD_SD_EEENS5_IJNSA_ILi0EEESV_SV_EEEEENS5_IJNS4_10UnderscoreESY_SY_EEEEENS4_23SM90_TMA_LOAD_MULTICASTENS4_14ComposedLayoutINS4_7SwizzleILi3ELi4ELi3EEENS4_18smem_ptr_flag_bitsILi32EEENST_INS5_IJNSA_ILi8EEENSA_ILi32EEEEEENS5_IJS18_SD_EEEEEEEvNS4_8identityES11_S1C_vS1D_EENS_8epilogue10collective18CollectiveEpilogueINS1F_23Sm100TmaWarpSpecializedILi3ELi2ELi16ELb1ELb0EEEJSI_NS5_IJNST_ISG_SD_EENST_IS18_SD_EEEEEfSJ_fSJ_NS1F_6fusion15FusionCallbacksIS1J_NS1N_17LinearCombinationIffffLNS_15FloatRoundStyleE2EEESI_S1M_JEEENS4_5SM1004TMEM4LOAD26SM100_TMEM_LOAD_16dp128b8xENS4_13SM90_TMA_LOADES1C_NS4_17SM75_U32x4_LDSM_NENS4_14SM90_TMA_STOREES1C_NS4_17SM90_U32x4_STSM_NENS4_39AutoVectorizingCopyWithAssumedAlignmentILi128EEEEEEvvEEEEvNT_6ParamsE)
        .other          _ZN7cutlass13device_kernelINS_4gemm6kernel13GemmUniversalIN4cute5tupleIJiiiiEEENS1_10collective13CollectiveMmaINS1_35MainloopSm100TmaUmmaWarpSpecializedILi3ELi2ELi4ENS5_IJNS4_1CILi2EEENSA_ILi4EEENSA_ILi1EEEEEEEENS5_IJNSA_ILi64EEESG_NSA_ILi128EEEEEEfNS5_IJlSD_lEEEfSJ_NS4_8TiledMMAINS4_8MMA_AtomIJNS4_17SM100_MMA_TF32_SSINS_10tfloat32_tESN_fLi64ELi64ELNS4_4UMMA5MajorE0ELSP_0ELNSO_7ScaleInE0ELSQ_0EEEEEENS4_6LayoutINS5_IJSD_SD_SD_EEENS5_IJNSA_ILi0EEESV_SV_EEEEENS5_IJNS4_10UnderscoreESY_SY_EEEEENS4_23SM90_TMA_LOAD_MULTICASTENS4_14ComposedLayoutINS4_7SwizzleILi3ELi4ELi3EEENS4_18smem_ptr_flag_bitsILi32EEENST_INS5_IJNSA_ILi8EEENSA_ILi32EEEEEENS5_IJS18_SD_EEEEEEEvNS4_8identityES11_S1C_vS1D_EENS_8epilogue10collective18CollectiveEpilogueINS1F_23Sm100TmaWarpSpecializedILi3ELi2ELi16ELb1ELb0EEEJSI_NS5_IJNST_ISG_SD_EENST_IS18_SD_EEEEEfSJ_fSJ_NS1F_6fusion15FusionCallbacksIS1J_NS1N_17LinearCombinationIffffLNS_15FloatRoundStyleE2EEESI_S1M_JEEENS4_5SM1004TMEM4LOAD26SM100_TMEM_LOAD_16dp128b8xENS4_13SM90_TMA_LOADES1C_NS4_17SM75_U32x4_LDSM_NENS4_14SM90_TMA_STOREES1C_NS4_17SM90_U32x4_STSM_NENS4_39AutoVectorizingCopyWithAssumedAlignmentILi128EEEEEEvvEEEEvNT_6ParamsE,@"STO_CUDA_ENTRY STV_DEFAULT"
_ZN7cutlass13device_kernelINS_4gemm6kernel13GemmUniversalIN4cute5tupleIJiiiiEEENS1_10collective13CollectiveMmaINS1_35MainloopSm100TmaUmmaWarpSpecializedILi3ELi2ELi4ENS5_IJNS4_1CILi2EEENSA_ILi4EEENSA_ILi1EEEEEEEENS5_IJNSA_ILi64EEESG_NSA_ILi128EEEEEEfNS5_IJlSD_lEEEfSJ_NS4_8TiledMMAINS4_8MMA_AtomIJNS4_17SM100_MMA_TF32_SSINS_10tfloat32_tESN_fLi64ELi64ELNS4_4UMMA5MajorE0ELSP_0ELNSO_7ScaleInE0ELSQ_0EEEEEENS4_6LayoutINS5_IJSD_SD_SD_EEENS5_IJNSA_ILi0EEESV_SV_EEEEENS5_IJNS4_10UnderscoreESY_SY_EEEEENS4_23SM90_TMA_LOAD_MULTICASTENS4_14ComposedLayoutINS4_7SwizzleILi3ELi4ELi3EEENS4_18smem_ptr_flag_bitsILi32EEENST_INS5_IJNSA_ILi8EEENSA_ILi32EEEEEENS5_IJS18_SD_EEEEEEEvNS4_8identityES11_S1C_vS1D_EENS_8epilogue10collective18CollectiveEpilogueINS1F_23Sm100TmaWarpSpecializedILi3ELi2ELi16ELb1ELb0EEEJSI_NS5_IJNST_ISG_SD_EENST_IS18_SD_EEEEEfSJ_fSJ_NS1F_6fusion15FusionCallbacksIS1J_NS1N_17LinearCombinationIffffLNS_15FloatRoundStyleE2EEESI_S1M_JEEENS4_5SM1004TMEM4LOAD26SM100_TMEM_LOAD_16dp128b8xENS4_13SM90_TMA_LOADES1C_NS4_17SM75_U32x4_LDSM_NENS4_14SM90_TMA_STOREES1C_NS4_17SM90_U32x4_STSM_NENS4_39AutoVectorizingCopyWithAssumedAlignmentILi128EEEEEEvvEEEEvNT_6ParamsE:
[----:B------:R-:W1:Y:S01]  /*0000*/  LDC R1, c[0x0][0x37c] ;  /* 0x0000df00ff017b82 */ /* 0x000e620000000800 */
[----:B------:R-:W2:Y:S01]  /*0010*/  S2R R66, SR_TID.X ;  /* 0x0000000000427919 */ /* 0x000ea20000002100 */
[----:B------:R-:W3:Y:S01]  /*0020*/  LDCU.64 UR8, c[0x0][0x890] ;  /* 0x00011200ff0877ac */ /* 0x000ee20008000a00 */
[----:B------:R-:W-:Y:S02]  /*0030*/  PRMT R56, RZ, 0x7610, R56 ;  /* 0x00007610ff387816 */ /* 0x000fe40000000038 */
[----:B------:R-:W-:Y:S02]  /*0040*/  ELECT P4, URZ, PT ;  /* 0x0000000000ff782f */ /* 0x000fe40003880000 */
[----:B---3--:R-:W-:-:S04]  /*0050*/  ISETP.NE.U32.AND P0, PT, RZ, UR8, PT ;  /* 0x00000008ff007c0c */ /* 0x008fc8000bf05070 */
[----:B------:R-:W-:Y:S02]  /*0060*/  ISETP.NE.AND.EX P1, PT, RZ, UR9, PT, P0 ;  /* 0x00000009ff007c0c */ /* 0x000fe4000bf25300 */
[----:B--2---:R-:W-:-:S05]  /*0070*/  SHF.R.U32.HI R57, RZ, 0x5, R66 ;  /* 0x00000005ff397819 */ /* 0x004fca0000011642 */
[----:B------:R-:W2:Y:S02]  /*0080*/  SHFL.IDX PT, R0, R57, RZ, 0x1f ;  /* 0x00001fff39007589 */ /* 0x000ea400000e0000 */
[----:B--2---:R-:W-:-:S04]  /*0090*/  R2UR UR22, R0 ;  /* 0x00000000001672ca */ /* 0x004fc800000e0000 */
[----:B-1----:R-:W-:Y:S05]  /*00a0*/  @P1 BRA `(.L_x_0) ;  /* 0x0000000000301947 */ /* 0x002fea0003800000 */
[----:B------:R-:W1:Y:S02]  /*00b0*/  LDCU.64 UR4, c[0x0][0x888] ;  /* 0x00011100ff0477ac */ /* 0x000e640008000a00 */
[----:B-1----:R-:W-:-:S04]  /*00c0*/  UISETP.NE.U32.AND UP0, UPT, UR4, URZ, UPT ;  /* 0x000000ff0400728c */ /* 0x002fc8000bf05070 */
[----:B------:R-:W-:-:S09]  /*00d0*/  UISETP.NE.AND.EX UP0, UPT, UR5, URZ, UPT, UP0 ;  /* 0x000000ff0500728c */ /* 0x000fd2000bf05300 */
[----:B------:R-:W-:Y:S05]  /*00e0*/  BRA.U !UP0, `(.L_x_1) ;  /* 0x0000000108147547 */ /* 0x000fea000b800000 */
[----:B------:R-:W1:Y:S01]  /*00f0*/  LDC.64 R26, c[0x0][0x888] ;  /* 0x00022200ff1a7b82 */ /* 0x000e620000000a00 */
[----:B------:R-:W1:Y:S02]  /*0100*/  LDCU.64 UR4, c[0x0][0x358] ;  /* 0x00006b00ff0477ac */ /* 0x000e640008000a00 */
[----:B-1----:R1:W5:Y:S01]  /*0110*/  LDG.E R26, desc[UR4][R26.64] ;  /* 0x000000041a1a7981 */ /* 0x002362000c1e1900 */
[----:B------:R-:W-:Y:S01]  /*0120*/  HFMA2 R56, -RZ, RZ, 0, 5.9604644775390625e-08 ;  /* 0x00000001ff387431 */ /* 0x000fe200000001ff */
[----:B------:R-:W-:Y:S05]  /*0130*/  BRA `(.L_x_0) ;  /* 0x00000000000c7947 */ /* 0x000fea0003800000 */
.L_x_1:
[----:B------:R-:W1:Y:S01]  /*0140*/  LDCU UR4, c[0x0][0x880] ;  /* 0x00011000ff0477ac */ /* 0x000e620008000800 */
[----:B------:R-:W-:Y:S01]  /*0150*/  HFMA2 R56, -RZ, RZ, 0, 5.9604644775390625e-08 ;  /* 0x00000001ff387431 */ /* 0x000fe200000001ff */
[----:B-1----:R-:W-:-:S07]  /*0160*/  MOV R26, UR4 ;  /* 0x00000004001a7c02 */ /* 0x002fce0008000f00 */
.L_x_0:
[----:B------:R-:W2:Y:S02]  /*0170*/  LDCU.64 UR4, c[0x0][0x8b0] ;  /* 0x00011600ff0477ac */ /* 0x000ea40008000a00 */
[----:B--2---:R-:W-:-:S04]  /*0180*/  UISETP.NE.U32.AND UP0, UPT, UR4, URZ, UPT ;  /* 0x000000ff0400728c */ /* 0x004fc8000bf05070 */
[----:B------:R-:W-:-:S09]  /*0190*/  UISETP.NE.AND.EX UP0, UPT, UR5, URZ, UPT, UP0 ;  /* 0x000000ff0500728c */ /* 0x000fd2000bf05300 */
[----:B------:R-:W-:Y:S05]  /*01a0*/  BRA.U UP0, `(.L_x_2) ;  /* 0x0000000100287547 */ /* 0x000fea000b800000 */
[----:B------:R-:W2:Y:S02]  /*01b0*/  LDCU.64 UR4, c[0x0][0x8a8] ;  /* 0x00011500ff0477ac */ /* 0x000ea40008000a00 */
[----:B--2---:R-:W-:-:S04]  /*01c0*/  UISETP.NE.U32.AND UP0, UPT, UR4, URZ, UPT ;  /* 0x000000ff0400728c */ /* 0x004fc8000bf05070 */
[----:B------:R-:W-:-:S09]  /*01d0*/  UISETP.NE.AND.EX UP0, UPT, UR5, URZ, UPT, UP0 ;  /* 0x000000ff0500728c */ /* 0x000fd2000bf05300 */
[----:B------:R-:W-:Y:S05]  /*01e0*/  BRA.U !UP0, `(.L_x_3) ;  /* 0x0000000108107547 */ /* 0x000fea000b800000 */
[----:B------:R-:W2:Y:S01]  /*01f0*/  LDC.64 R24, c[0x0][0x8a8] ;  /* 0x00022a00ff187b82 */ /* 0x000ea20000000a00 */
[----:B------:R-:W2:Y:S02]  /*0200*/  LDCU.64 UR4, c[0x0][0x358] ;  /* 0x00006b00ff0477ac */ /* 0x000ea40008000a00 */
[----:B--2---:R2:W5:Y:S01]  /*0210*/  LDG.E R24, desc[UR4][R24.64] ;  /* 0x0000000418187981 */ /* 0x004562000c1e1900 */
[----:B------:R-:W-:Y:S05]  /*0220*/  BRA `(.L_x_2) ;  /* 0x0000000000087947 */ /* 0x000fea0003800000 */
.L_x_3:
[----:B------:R-:W2:Y:S02]  /*0230*/  LDCU UR4, c[0x0][0x8a0] ;  /* 0x00011400ff0477ac */ /* 0x000ea40008000800 */
[----:B--2---:R-:W-:Y:S02]  /*0240*/  MOV R24, UR4 ;  /* 0x0000000400187c02 */ /* 0x004fe40008000f00 */
.L_x_2:
[----:B------:R-:W-:Y:S01]  /*0250*/  IMAD.U32 R0, RZ, RZ, UR22 ;  /* 0x00000016ff007e24 */ /* 0x000fe2000f8e00ff */
[----:B------:R-:W-:Y:S04]  /*0260*/  BSSY.RECONVERGENT B0, `(.L_x_4) ;  /* 0x000000c000007945 */ /* 0x000fe80003800200 */
[C---:B------:R-:W-:Y:S02]  /*0270*/  ISETP.NE.OR P2, PT, R0.reuse, 0x1, !P4 ;  /* 0x000000010000780c */ /* 0x040fe40006745670 */
[----:B------:R-:W-:-:S11]  /*0280*/  ISETP.NE.OR P1, PT, R0, 0x3, !P4 ;  /* 0x000000030000780c */ /* 0x000fd60006725670 */
[----:B------:R-:W-:Y:S05]  /*0290*/  @P2 BRA `(.L_x_5) ;  /* 0x0000000000202947 */ /* 0x000fea0003800000 */
[----:B------:R-:W3:Y:S02]  /*02a0*/  LDCU.64 UR4, c[0x0][0x348] ;  /* 0x00006900ff0477ac */ /* 0x000ee40008000a00 */
[----:B---3--:R-:W-:Y:S02]  /*02b0*/  UIADD3 UR6, UP1, UPT, UR4, 0x80, URZ ;  /* 0x0000008004067890 */ /* 0x008fe4000ff3e0ff */
[----:B------:R-:W-:Y:S02]  /*02c0*/  UIADD3 UR4, UP0, UPT, UR4, 0x180, URZ ;  /* 0x0000018004047890 */ /* 0x000fe4000ff1e0ff */
[----:B------:R-:W-:Y:S02]  /*02d0*/  UIADD3.X UR7, UPT, UPT, URZ, UR5, URZ, UP1, !UPT ;  /* 0x00000005ff077290 */ /* 0x000fe40008ffe4ff */
[----:B------:R-:W-:-:S07]  /*02e0*/  UIADD3.X UR5, UPT, UPT, URZ, UR5, URZ, UP0, !UPT ;  /* 0x00000005ff057290 */ /* 0x000fce00087fe4ff */
[----:B------:R3:W-:Y:S02]  /*02f0*/  UTMACCTL.PF [UR6] ;  /* 0x00000000060079b9 */ /* 0x0007e40008040000 */
[----:B------:R3:W-:Y:S02]  /*0300*/  UTMACCTL.PF [UR4] ;  /* 0x00000000040079b9 */ /* 0x0007e40008040000 */
[----:B---3--:R-:W-:Y:S01]  /*0310*/  NOP ;  /* 0x0000000000007918 */ /* 0x008fe20000000000 */
.L_x_5:
[----:B------:R-:W-:Y:S05]  /*0320*/  BSYNC.RECONVERGENT B0 ;  /* 0x0000000000007941 */ /* 0x000fea0003800200 */
.L_x_4:
[----:B------:R-:W-:Y:S04]  /*0330*/  BSSY.RECONVERGENT B0, `(.L_x_6) ;  /* 0x000000a000007945 */ /* 0x000fe80003800200 */
        /* <DEDUP_REMOVED lines=9> */
.L_x_7:
[----:B------:R-:W-:Y:S05]  /*03d0*/  BSYNC.RECONVERGENT B0 ;  /* 0x0000000000007941 */ /* 0x000fea0003800200 */
.L_x_6:
[----:B------:R-:W3:Y:S01]  /*03e0*/  LDCU.64 UR4, c[0x0][0x888] ;  /* 0x00011100ff0477ac */ /* 0x000ee20008000a00 */
[----:B------:R-:W-:Y:S01]  /*03f0*/  ISETP.NE.AND.EX P0, PT, RZ, UR9, PT, P0 ;  /* 0x00000009ff007c0c */ /* 0x000fe2000bf05300 */
[----:B------:R-:W-:Y:S01]  /*0400*/  UPLOP3.LUT UP5, UPT, UPT, UPT, UPT, 0x80, 0x8 ;  /* 0x000000000008789c */ /* 0x000fe20003faf070 */
[----:B---3--:R-:W-:-:S04]  /*0410*/  ISETP.NE.U32.AND P1, PT, RZ, UR4, PT ;  /* 0x00000004ff007c0c */ /* 0x008fc8000bf25070 */
[----:B------:R-:W-:-:S13]  /*0420*/  ISETP.NE.AND.EX P1, PT, RZ, UR5, PT, P1 ;  /* 0x00000005ff007c0c */ /* 0x000fda000bf25310 */
[----:B------:R-:W-:Y:S05]  /*0430*/  @P1 BRA P0, `(.L_x_8) ;  /* 0x0000000000281947 */ /* 0x000fea0000000000 */
[----:B------:R-:W-:Y:S01]  /*0440*/  UISETP.NE.U32.AND UP0, UPT, UR8, URZ, UPT ;  /* 0x000000ff0800728c */ /* 0x000fe2000bf05070 */
[----:B-----5:R-:W-:Y:S01]  /*0450*/  FSETP.NEU.AND P0, PT, R26, RZ, PT ;  /* 0x000000ff1a00720b */ /* 0x020fe20003f0d000 */
[----:B------:R-:W-:Y:S02]  /*0460*/  UISETP.NE.U32.AND UP2, UPT, UR4, URZ, UPT ;  /* 0x000000ff0400728c */ /* 0x000fe4000bf45070 */
[----:B------:R-:W-:Y:S02]  /*0470*/  UISETP.NE.AND.EX UP1, UPT, UR9, URZ, UPT, UP0 ;  /* 0x000000ff0900728c */ /* 0x000fe4000bf25300 */
[----:B------:R-:W-:-:S04]  /*0480*/  UISETP.NE.AND.EX UP0, UPT, UR5, URZ, UPT, UP2 ;  /* 0x000000ff0500728c */ /* 0x000fc8000bf05320 */
[----:B------:R-:W-:-:S04]  /*0490*/  USEL UR4, URZ, 0xffffffff, UP0 ;  /* 0xffffffffff047887 */ /* 0x000fc80008000000 */
[----:B------:R-:W-:Y:S01]  /*04a0*/  VOTEU.ANY UP0, P0 ;  /* 0x0000000000ff7886 */ /* 0x000fe20000000100 */
[----:B------:R-:W-:-:S04]  /*04b0*/  @!UP1 USEL UR4, URZ, 0xffffffff, UP0 ;  /* 0xffffffffff049887 */ /* 0x000fc80008000000 */
[----:B------:R-:W-:-:S04]  /*04c0*/  ULOP3.LUT UR4, UR4, 0x1, URZ, 0xc0, !UPT ;  /* 0x0000000104047892 */ /* 0x000fc8000f8ec0ff */
[----:B------:R-:W-:-:S11]  /*04d0*/  UISETP.NE.U32.AND UP5, UPT, UR4, 0x1, UPT ;  /* 0x000000010400788c */ /* 0x000fd6000bfa5070 */
.L_x_8:
[----:B------:R-:W3:Y:S01]  /*04e0*/  SHFL.IDX PT, R2, R57, RZ, 0x1f ;  /* 0x00001fff39027589 */ /* 0x000ee200000e0000 */
[----:B------:R-:W-:-:S04]  /*04f0*/  UISETP.NE.AND UP0, UPT, UR22, 0x2, UPT ;  /* 0x000000021600788c */ /* 0x000fc8000bf05270 */
[----:B------:R-:W-:Y:S01]  /*0500*/  USEL UR38, URZ, 0x1, UP0 ;  /* 0x00000001ff267887 */ /* 0x000fe20008000000 */
[----:B---3--:R-:W-:-:S13]  /*0510*/  ISETP.NE.AND P0, PT, R2, RZ, PT ;  /* 0x000000ff0200720c */ /* 0x008fda0003f05270 */
[----:B------:R-:W-:Y:S05]  /*0520*/  @P0 BRA `(.L_x_9) ;  /* 0x0000000000500947 */ /* 0x000fea0003800000 */
[----:B------:R-:W3:Y:S01]  /*0530*/  S2UR UR4, SR_CgaCtaId ;  /* 0x00000000000479c3 */ /* 0x000ee20000008800 */
[----:B------:R-:W-:Y:S01]  /*0540*/  UMOV UR5, 0x400 ;  /* 0x0000040000057882 */ /* 0x000fe20000000000 */
[----:B------:R-:W-:Y:S01]  /*0550*/  UMOV UR8, 0x1 ;  /* 0x0000000100087882 */ /* 0x000fe20000000000 */
[----:B------:R-:W-:Y:S01]  /*0560*/  UMOV UR6, 0x5 ;  /* 0x0000000500067882 */ /* 0x000fe20000000000 */
[----:B------:R-:W-:-:S04]  /*0570*/  UIADD3 UR8, UPT, UPT, -UR8, 0x100000, URZ ;  /* 0x0010000008087890 */ /* 0x000fc8000fffe1ff */
[----:B------:R-:W-:Y:S02]  /*0580*/  USHF.L.U32 UR9, UR8, 0xb, URZ ;  /* 0x0000000b08097899 */ /* 0x000fe400080006ff */
[----:B------:R-:W-:Y:S02]  /*0590*/  USHF.L.U32 UR8, UR8, 0x1, URZ ;  /* 0x0000000108087899 */ /* 0x000fe400080006ff */
[----:B------:R-:W-:-:S04]  /*05a0*/  UIADD3 UR6, UPT, UPT, -UR6, 0x100000, URZ ;  /* 0x0010000006067890 */ /* 0x000fc8000fffe1ff */
[----:B------:R-:W-:Y:S02]  /*05b0*/  USHF.L.U32 UR7, UR6, 0xb, URZ ;  /* 0x0000000b06077899 */ /* 0x000fe400080006ff */
[----:B------:R-:W-:Y:S01]  /*05c0*/  USHF.L.U32 UR6, UR6, 0x1, URZ ;  /* 0x0000000106067899 */ /* 0x000fe200080006ff */
[----:B------:R-:W-:Y:S01]  /*05d0*/  ELECT P0, URZ, PT ;  /* 0x0000000000ff782f */ /* 0x000fe20003800000 */
[----:B---3--:R-:W-:Y:S01]  /*05e0*/  ULEA UR4, UR4, UR5, 0x18 ;  /* 0x0000000504047291 */ /* 0x008fe2000f8ec0ff */
[----:B------:R-:W3:Y:S11]  /*05f0*/  FENCE.VIEW.ASYNC.S ;  /* 0x00000000000073c6 */ /* 0x000ef60000000000 */
[----:B---3--:R3:W4:Y:S01]  /*0600*/  SYNCS.EXCH.64 URZ, [UR4], UR8 ;  /* 0x0000000804ff75b2 */ /* 0x0087220008000100 */
[----:B------:R3:W1:Y:S01]  /*0610*/  SYNCS.EXCH.64 URZ, [UR4+0x18], UR6 ;  /* 0x0000180604ff75b2 */ /* 0x0006620008000100 */
[----:B------:R3:W1:Y:S01]  /*0620*/  SYNCS.EXCH.64 URZ, [UR4+0x8], UR8 ;  /* 0x0000080804ff75b2 */ /* 0x0006620008000100 */
[----:B------:R3:W1:Y:S01]  /*0630*/  SYNCS.EXCH.64 URZ, [UR4+0x20], UR6 ;  /* 0x0000200604ff75b2 */ /* 0x0006620008000100 */
[----:B------:R3:W1:Y:S01]  /*0640*/  SYNCS.EXCH.64 URZ, [UR4+0x10], UR8 ;  /* 0x0000100804ff75b2 */ /* 0x0006620008000100 */
[----:B------:R3:W1:Y:S01]  /*0650*/  SYNCS.EXCH.64 URZ, [UR4+0x28], UR6 ;  /* 0x0000280604ff75b2 */ /* 0x0006620008000100 */
[----:B------:R-:W-:Y:S01]  /*0660*/  NOP ;  /* 0x0000000000007918 */ /* 0x000fe20000000000 */
.L_x_9:
[----:B------:R-:W2:Y:S01]  /*0670*/  SHFL.IDX PT, R2, R57, RZ, 0x1f ;  /* 0x00001fff39027589 */ /* 0x000ea200000e0000 */
[----:B------:R-:W-:Y:S01]  /*0680*/  NOP ;  /* 0x0000000000007918 */ /* 0x000fe20000000000 */
[----:B--2---:R-:W-:-:S13]  /*0690*/  ISETP.NE.AND P0, PT, R2, 0x1, PT ;  /* 0x000000010200780c */ /* 0x004fda0003f05270 */
[----:B------:R-:W-:Y:S05]  /*06a0*/  @P0 BRA `(.L_x_10) ;  /* 0x0000000000500947 */ /* 0x000fea0003800000 */
[----:B---3--:R-:W2:Y:S01]  /*06b0*/  S2UR UR4, SR_CgaCtaId ;  /* 0x00000000000479c3 */ /* 0x008ea20000008800 */
        /* <DEDUP_REMOVED lines=10> */
[----:B--2---:R-:W-:Y:S01]  /*0760*/  ULEA UR4, UR4, UR5, 0x18 ;  /* 0x0000000504047291 */ /* 0x004fe2000f8ec0ff */
[----:B------:R-:W2:Y:S11]  /*0770*/  FENCE.VIEW.ASYNC.S ;  /* 0x00000000000073c6 */ /* 0x000eb60000000000 */
[----:B--2---:R2:W3:Y:S01]  /*0780*/  SYNCS.EXCH.64 URZ, [UR4+0x30], UR8 ;  /* 0x0000300804ff75b2 */ /* 0x0044e20008000100 */
[----:B------:R2:W1:Y:S01]  /*0790*/  SYNCS.EXCH.64 URZ, [UR4+0x48], UR6 ;  /* 0x0000480604ff75b2 */ /* 0x0004620008000100 */
[----:B------:R2:W1:Y:S01]  /*07a0*/  SYNCS.EXCH.64 URZ, [UR4+0x38], UR8 ;  /* 0x0000380804ff75b2 */ /* 0x0004620008000100 */
[----:B------:R2:W1:Y:S01]  /*07b0*/  SYNCS.EXCH.64 URZ, [UR4+0x50], UR6 ;  /* 0x0000500604ff75b2 */ /* 0x0004620008000100 */
[----:B------:R2:W1:Y:S01]  /*07c0*/  SYNCS.EXCH.64 URZ, [UR4+0x40], UR8 ;  /* 0x0000400804ff75b2 */ /* 0x0004620008000100 */
[----:B------:R2:W1:Y:S01]  /*07d0*/  SYNCS.EXCH.64 URZ, [UR4+0x58], UR6 ;  /* 0x0000580604ff75b2 */ /* 0x0004620008000100 */
[----:B------:R-:W-:Y:S01]  /*07e0*/  NOP ;  /* 0x0000000000007918 */ /* 0x000fe20000000000 */
.L_x_10:
[----:B------:R-:W4:Y:S01]  /*07f0*/  SHFL.IDX PT, R2, R57, RZ, 0x1f ;  /* 0x00001fff39027589 */ /* 0x000f2200000e0000 */
[----:B------:R-:W-:Y:S01]  /*0800*/  NOP ;  /* 0x0000000000007918 */ /* 0x000fe20000000000 */
[----:B----4-:R-:W-:-:S13]  /*0810*/  ISETP.NE.AND P0, PT, R2, 0x3, PT ;  /* 0x000000030200780c */ /* 0x010fda0003f05270 */
[----:B------:R-:W-:Y:S05]  /*0820*/  @P0 BRA `(.L_x_11) ;  /* 0x0000000000300947 */ /* 0x000fea0003800000 */
[----:B--23--:R-:W2:Y:S01]  /*0830*/  S2UR UR4, SR_CgaCtaId ;  /* 0x00000000000479c3 */ /* 0x00cea20000008800 */
[----:B------:R-:W-:Y:S01]  /*0840*/  UMOV UR6, 0x400 ;  /* 0x0000040000067882 */ /* 0x000fe20000000000 */
[----:B------:R-:W-:Y:S01]  /*0850*/  UMOV UR5, 0x20 ;  /* 0x0000002000057882 */ /* 0x000fe20000000000 */
[----:B------:R-:W-:Y:S01]  /*0860*/  ELECT P0, URZ, PT ;  /* 0x0000000000ff782f */ /* 0x000fe20003800000 */
[----:B--2---:R-:W-:Y:S02]  /*0870*/  ULEA UR6, UR4, UR6, 0x18 ;  /* 0x0000000604067291 */ /* 0x004fe4000f8ec0ff */
[----:B------:R-:W-:-:S04]  /*0880*/  UIADD3 UR4, UPT, UPT, -UR5, 0x100000, URZ ;  /* 0x0010000005047890 */ /* 0x000fc8000fffe1ff */
[----:B------:R-:W-:Y:S02]  /*0890*/  USHF.L.U32 UR5, UR4, 0xb, URZ ;  /* 0x0000000b04057899 */ /* 0x000fe400080006ff */
[----:B------:R-:W-:Y:S01]  /*08a0*/  USHF.L.U32 UR4, UR4, 0x1, URZ ;  /* 0x0000000104047899 */ /* 0x000fe200080006ff */
[----:B------:R-:W2:Y:S11]  /*08b0*/  FENCE.VIEW.ASYNC.S ;  /* 0x00000000000073c6 */ /* 0x000eb60000000000 */
[----:B--2---:R4:W2:Y:S01]  /*08c0*/  SYNCS.EXCH.64 URZ, [UR6+0x60], UR4 ;  /* 0x0000600406ff75b2 */ /* 0x0048a20008000100 */
[----:B------:R4:W3:Y:S02]  /*08d0*/  SYNCS.EXCH.64 URZ, [UR6+0x68], UR4 ;  /* 0x0000680406ff75b2 */ /* 0x0008e40008000100 */
[----:B----4-:R-:W-:Y:S01]  /*08e0*/  NOP ;  /* 0x0000000000007918 */ /* 0x010fe20000000000 */
.L_x_11:
[----:B------:R-:W4:Y:S01]  /*08f0*/  SHFL.IDX PT, R2, R57, RZ, 0x1f ;  /* 0x00001fff39027589 */ /* 0x000f2200000e0000 */
[----:B------:R-:W-:Y:S01]  /*0900*/  NOP ;  /* 0x0000000000007918 */ /* 0x000fe20000000000 */
[----:B----4-:R-:W-:-:S13]  /*0910*/  ISETP.NE.AND P0, PT, R2, 0x4, PT ;  /* 0x000000040200780c */ /* 0x010fda0003f05270 */
[----:B------:R-:W-:Y:S05]  /*0920*/  @P0 BRA `(.L_x_12) ;  /* 0x00000000004c0947 */ /* 0x000fea0003800000 */
[----:B--23--:R-:W2:Y:S01]  /*0930*/  S2UR UR6, SR_CgaCtaId ;  /* 0x00000000000679c3 */ /* 0x00cea20000008800 */
[----:B------:R-:W-:Y:S01]  /*0940*/  UMOV UR4, 0x720 ;  /* 0x0000072000047882 */ /* 0x000fe20000000000 */
[----:B------:R-:W-:Y:S01]  /*0950*/  UMOV UR5, 0x400 ;  /* 0x0000040000057882 */ /* 0x000fe20000000000 */
[----:B------:R-:W-:Y:S01]  /*0960*/  USEL UR4, UR4, 0x620, UP5 ;  /* 0x0000062004047887 */ /* 0x000fe2000a800000 */
[----:B------:R-:W-:Y:S01]  /*0970*/  UMOV UR8, 0x1 ;  /* 0x0000000100087882 */ /* 0x000fe20000000000 */
[----:B------:R-:W-:Y:S01]  /*0980*/  ELECT P0, URZ, PT ;  /* 0x0000000000ff782f */ /* 0x000fe20003800000 */
[----:B------:R-:W-:-:S04]  /*0990*/  UIADD3 UR8, UPT, UPT, -UR8, 0x100000, URZ ;  /* 0x0010000008087890 */ /* 0x000fc8000fffe1ff */
[----:B------:R-:W-:Y:S02]  /*09a0*/  USHF.L.U32 UR9, UR8, 0xb, URZ ;  /* 0x0000000b08097899 */ /* 0x000fe400080006ff */
[----:B------:R-:W-:Y:S02]  /*09b0*/  USHF.L.U32 UR8, UR8, 0x1, URZ ;  /* 0x0000000108087899 */ /* 0x000fe400080006ff */
[----:B--2---:R-:W-:Y:S02]  /*09c0*/  ULEA UR6, UR6, UR5, 0x18 ;  /* 0x0000000506067291 */ /* 0x004fe4000f8ec0ff */
[----:B------:R-:W-:-:S04]  /*09d0*/  UIADD3 UR4, UPT, UPT, -UR4, 0x100000, URZ ;  /* 0x0010000004047890 */ /* 0x000fc8000fffe1ff */
[----:B------:R-:W-:Y:S02]  /*09e0*/  USHF.L.U32 UR5, UR4, 0xb, URZ ;  /* 0x0000000b04057899 */ /* 0x000fe400080006ff */
[----:B------:R-:W-:Y:S01]  /*09f0*/  USHF.L.U32 UR4, UR4, 0x1, URZ ;  /* 0x0000000104047899 */ /* 0x000fe200080006ff */
[----:B------:R-:W2:Y:S03]  /*0a00*/  FENCE.VIEW.ASYNC.S ;  /* 0x00000000000073c6 */ /* 0x000ea60000000000 */
[----:B--2---:R4:W2:Y:S08]  /*0a10*/  SYNCS.EXCH.64 URZ, [UR6+0x70], UR8 ;  /* 0x0000700806ff75b2 */ /* 0x0048b00008000100 */
[----:B------:R4:W3:Y:S01]  /*0a20*/  SYNCS.EXCH.64 URZ, [UR6+0x80], UR4 ;  /* 0x0000800406ff75b2 */ /* 0x0008e20008000100 */
[----:B------:R4:W1:Y:S01]  /*0a30*/  SYNCS.EXCH.64 URZ, [UR6+0x78], UR8 ;  /* 0x0000780806ff75b2 */ /* 0x0008620008000100 */
[----:B------:R4:W1:Y:S02]  /*0a40*/  SYNCS.EXCH.64 URZ, [UR6+0x88], UR4 ;  /* 0x0000880406ff75b2 */ /* 0x0008640008000100 */
[----:B----4-:R-:W-:Y:S01]  /*0a50*/  NOP ;  /* 0x0000000000007918 */ /* 0x010fe20000000000 */
.L_x_12:
[----:B------:R-:W4:Y:S01]  /*0a60*/  SHFL.IDX PT, R2, R57, RZ, 0x1f ;  /* 0x00001fff39027589 */ /* 0x000f2200000e0000 */
[----:B------:R-:W-:Y:S01]  /*0a70*/  NOP ;  /* 0x0000000000007918 */ /* 0x000fe20000000000 */
[----:B----4-:R-:W-:-:S13]  /*0a80*/  ISETP.NE.AND P0, PT, R2, 0x5, PT ;  /* 0x000000050200780c */ /* 0x010fda0003f05270 */
[----:B------:R-:W-:Y:S05]  /*0a90*/  @P0 BRA `(.L_x_13) ;  /* 0x0000000000580947 */ /* 0x000fea0003800000 */
[----:B--23--:R-:W2:Y:S01]  /*0aa0*/  S2UR UR4, SR_CgaCtaId ;  /* 0x00000000000479c3 */ /* 0x00cea20000008800 */
        /* <DEDUP_REMOVED lines=12> */
[----:B--2---:R4:W2:Y:S01]  /*0b70*/  SYNCS.EXCH.64 URZ, [UR4+0x90], UR8 ;  /* 0x0000900804ff75b2 */ /* 0x0048a20008000100 */
[----:B------:R4:W3:Y:S01]  /*0b80*/  SYNCS.EXCH.64 URZ, [UR4+0xb0], UR6 ;  /* 0x0000b00604ff75b2 */ /* 0x0008e20008000100 */
[----:B------:R4:W1:Y:S01]  /*0b90*/  SYNCS.EXCH.64 URZ, [UR4+0x98], UR8 ;  /* 0x0000980804ff75b2 */ /* 0x0008620008000100 */
[----:B------:R4:W1:Y:S01]  /*0ba0*/  SYNCS.EXCH.64 URZ, [UR4+0xb8], UR6 ;  /* 0x0000b80604ff75b2 */ /* 0x0008620008000100 */
[----:B------:R4:W1:Y:S01]  /*0bb0*/  SYNCS.EXCH.64 URZ, [UR4+0xa0], UR8 ;  /* 0x0000a00804ff75b2 */ /* 0x0008620008000100 */
[----:B------:R4:W1:Y:S01]  /*0bc0*/  SYNCS.EXCH.64 URZ, [UR4+0xc0], UR6 ;  /* 0x0000c00604ff75b2 */ /* 0x0008620008000100 */
[----:B------:R4:W1:Y:S01]  /*0bd0*/  SYNCS.EXCH.64 URZ, [UR4+0xa8], UR8 ;  /* 0x0000a80804ff75b2 */ /* 0x0008620008000100 */
[----:B------:R4:W1:Y:S02]  /*0be0*/  SYNCS.EXCH.64 URZ, [UR4+0xc8], UR6 ;  /* 0x0000c80604ff75b2 */ /* 0x0008640008000100 */
[----:B----4-:R-:W-:Y:S01]  /*0bf0*/  NOP ;  /* 0x0000000000007918 */ /* 0x010fe20000000000 */
.L_x_13:
[----:B------:R-:W4:Y:S01]  /*0c00*/  SHFL.IDX PT, R2, R57, RZ, 0x1f ;  /* 0x00001fff39027589 */ /* 0x000f2200000e0000 */
[----:B------:R-:W1:Y:S01]  /*0c10*/  S2UR UR63, SR_CgaCtaId ;  /* 0x00000000003f79c3 */ /* 0x000e620000008800 */
[----:B------:R-:W-:Y:S01]  /*0c20*/  NOP ;  /* 0x0000000000007918 */ /* 0x000fe20000000000 */
[----:B----4-:R-:W-:-:S13]  /*0c30*/  ISETP.NE.AND P0, PT, R2, 0x3, PT ;  /* 0x000000030200780c */ /* 0x010fda0003f05270 */
[----:B-1----:R-:W-:Y:S05]  /*0c40*/  @P0 BRA `(.L_x_14) ;  /* 0x0000000000340947 */ /* 0x002fea0003800000 */
[----:B--23--:R-:W-:Y:S01]  /*0c50*/  UMOV UR4, 0x400 ;  /* 0x0000040000047882 */ /* 0x00cfe20000000000 */
[----:B------:R-:W-:Y:S01]  /*0c60*/  UMOV UR6, 0x20 ;  /* 0x0000002000067882 */ /* 0x000fe20000000000 */
[----:B------:R-:W-:Y:S02]  /*0c70*/  ULEA UR4, UR63, UR4, 0x18 ;  /* 0x000000043f047291 */ /* 0x000fe4000f8ec0ff */
[----:B------:R-:W-:-:S04]  /*0c80*/  UIADD3 UR6, UPT, UPT, -UR6, 0x100000, URZ ;  /* 0x0010000006067890 */ /* 0x000fc8000fffe1ff */
[----:B------:R-:W-:Y:S02]  /*0c90*/  USHF.L.U32 UR7, UR6, 0xb, URZ ;  /* 0x0000000b06077899 */ /* 0x000fe400080006ff */
[----:B------:R-:W-:Y:S01]  /*0ca0*/  USHF.L.U32 UR6, UR6, 0x1, URZ ;  /* 0x0000000106067899 */ /* 0x000fe200080006ff */
[----:B------:R-:W-:Y:S01]  /*0cb0*/  ELECT P0, URZ, PT ;  /* 0x0000000000ff782f */ /* 0x000fe20003800000 */
[----:B------:R-:W1:Y:S10]  /*0cc0*/  FENCE.VIEW.ASYNC.S ;  /* 0x00000000000073c6 */ /* 0x000e740000000000 */
[----:B-1----:R1:W4:Y:S01]  /*0cd0*/  SYNCS.EXCH.64 URZ, [UR4+0xd0], UR6 ;  /* 0x0000d00604ff75b2 */ /* 0x0023220008000100 */
[----:B------:R1:W2:Y:S01]  /*0ce0*/  SYNCS.EXCH.64 URZ, [UR4+0xe0], UR6 ;  /* 0x0000e00604ff75b2 */ /* 0x0002a20008000100 */
[----:B------:R1:W3:Y:S01]  /*0cf0*/  SYNCS.EXCH.64 URZ, [UR4+0xd8], UR6 ;  /* 0x0000d80604ff75b2 */ /* 0x0002e20008000100 */
[----:B------:R1:W1:Y:S01]  /*0d00*/  SYNCS.EXCH.64 URZ, [UR4+0xe8], UR6 ;  /* 0x0000e80604ff75b2 */ /* 0x0002620008000100 */
[----:B------:R-:W-:Y:S01]  /*0d10*/  NOP ;  /* 0x0000000000007918 */ /* 0x000fe20000000000 */
.L_x_14:
[----:B------:R-:W4:Y:S01]  /*0d20*/  LDCU UR29, c[0x0][0x36c] ;  /* 0x00006d80ff1d77ac */ /* 0x000f220008000800 */
[----:B------:R-:W-:Y:S01]  /*0d30*/  ISETP.NE.OR P4, PT, R0, 0x2, !P4 ;  /* 0x000000020000780c */ /* 0x000fe20006785670 */
[----:B------:R-:W-:Y:S01]  /*0d40*/  NOP ;  /* 0x0000000000007918 */ /* 0x000fe20000000000 */
[----:B------:R-:W-:Y:S01]  /*0d50*/  LOP3.LUT R0, R66, 0x1f, RZ, 0xc0, !PT ;  /* 0x0000001f42007812 */ /* 0x000fe200078ec0ff */
[----:B------:R-:W-:Y:S02]  /*0d60*/  UISETP.NE.AND UP6, UPT, UR22, URZ, UPT ;  /* 0x000000ff1600728c */ /* 0x000fe4000bfc5270 */
[----:B----4-:R-:W-:-:S09]  /*0d70*/  UISETP.EQ.U32.AND UP0, UPT, UR29, 0x1, UPT ;  /* 0x000000011d00788c */ /* 0x010fd2000bf02070 */
[----:B------:R-:W-:Y:S05]  /*0d80*/  BRA.U !UP0, `(.L_x_15) ;  /* 0x0000000108087547 */ /* 0x000fea000b800000 */
[----:B-123--:R-:W-:Y:S01]  /*0d90*/  UCGABAR_ARV ;  /* 0x00000000000079c7 */ /* 0x00efe20008000000 */
[----:B------:R-:W-:Y:S05]  /*0da0*/  BRA `(.L_x_16) ;  /* 0x0000000000047947 */ /* 0x000fea0003800000 */
.L_x_15:
[----:B-123--:R-:W-:Y:S01]  /*0db0*/  NOP ;  /* 0x0000000000007918 */ /* 0x00efe20000000000 */
.L_x_16:
[----:B------:R-:W1:Y:S01]  /*0dc0*/  S2UR UR25, SR_CTAID.X ;  /* 0x00000000001979c3 */ /* 0x000e620000002500 */
[----:B------:R-:W-:-:S05]  /*0dd0*/  CS2R.32 R59, SR_CgaSize ;  /* 0x00000000003b7805 */ /* 0x000fca0000008a00 */
[----:B------:R-:W-:-:S05]  /*0de0*/  IMAD R59, R59, -0xa0, RZ ;  /* 0xffffff603b3b7824 */ /* 0x000fca00078e02ff */
[----:B------:R-:W-:-:S14]  /*0df0*/  R2UR UR5, R59 ;  /* 0x000000003b0572ca */ /* 0x000fdc00000e0000 */
[----:B------:R-:W2:Y:S01]  /*0e00*/  LDCU UR5, c[0x0][UR5+0x2b0] ;  /* 0x00005600050577ac */ /* 0x000ea20008000800 */
[----:B------:R-:W-:-:S05]  /*0e10*/  CS2R.32 R59, SR_CgaSize ;  /* 0x00000000003b7805 */ /* 0x000fca0000008a00 */
[----:B------:R-:W-:-:S05]  /*0e20*/  IMAD R59, R59, -0xa0, RZ ;  /* 0xffffff603b3b7824 */ /* 0x000fca00078e02ff */
[----:B------:R-:W-:-:S14]  /*0e30*/  R2UR UR4, R59 ;  /* 0x000000003b0472ca */ /* 0x000fdc00000e0000 */
[----:B------:R-:W3:Y:S01]  /*0e40*/  LDCU UR4, c[0x0][UR4+0x2b4] ;  /* 0x00005680040477ac */ /* 0x000ee20008000800 */
[----:B------:R-:W4:Y:S01]  /*0e50*/  S2UR UR27, SR_CTAID.Y ;  /* 0x00000000001b79c3 */ /* 0x000f220000002600 */
[----:B------:R-:W-:-:S05]  /*0e60*/  CS2R.32 R59, SR_CgaSize ;  /* 0x00000000003b7805 */ /* 0x000fca0000008a00 */
[----:B------:R-:W-:-:S05]  /*0e70*/  IMAD R59, R59, -0xa0, RZ ;  /* 0xffffff603b3b7824 */ /* 0x000fca00078e02ff */
[----:B------:R-:W-:-:S14]  /*0e80*/  R2UR UR7, R59 ;  /* 0x000000003b0772ca */ /* 0x000fdc00000e0000 */
[----:B------:R-:W3:Y:S01]  /*0e90*/  LDCU UR7, c[0x0][UR7+0x2a0] ;  /* 0x00005400070777ac */ /* 0x000ee20008000800 */
[----:B------:R-:W-:-:S05]  /*0ea0*/  CS2R.32 R59, SR_CgaSize ;  /* 0x00000000003b7805 */ /* 0x000fca0000008a00 */
[----:B------:R-:W-:-:S05]  /*0eb0*/  IMAD R59, R59, -0xa0, RZ ;  /* 0xffffff603b3b7824 */ /* 0x000fca00078e02ff */
[----:B------:R-:W-:-:S14]  /*0ec0*/  R2UR UR8, R59 ;  /* 0x000000003b0872ca */ /* 0x000fdc00000e0000 */
[----:B------:R-:W3:Y:S01]  /*0ed0*/  LDCU UR8, c[0x0][UR8+0x2a4] ;  /* 0x00005480080877ac */ /* 0x000ee20008000800 */
[----:B------:R-:W-:Y:S02]  /*0ee0*/  ULOP3.LUT UR70, UR63, 0x1, URZ, 0xc0, !UPT ;  /* 0x000000013f467892 */ /* 0x000fe4000f8ec0ff */
[----:B------:R-:W-:Y:S02]  /*0ef0*/  USHF.R.U32.HI UR26, URZ, 0x1, UR63 ;  /* 0x00000001ff1a7899 */ /* 0x000fe4000801163f */
[----:B------:R-:W-:Y:S02]  /*0f00*/  UISETP.GT.U32.AND UP1, UPT, UR70, 0xffff, UPT ;  /* 0x0000ffff4600788c */ /* 0x000fe4000bf24070 */
[----:B------:R-:W-:Y:S01]  /*0f10*/  USHF.L.U32 UR53, UR63, 0x8, URZ ;  /* 0x000000083f357899 */ /* 0x000fe200080006ff */
[----:B-1----:R-:W-:Y:S01]  /*0f20*/  I2FP.F32.U32 R3, UR25 ;  /* 0x0000001900037c45 */ /* 0x002fe20008201000 */
[----:B------:R-:W-:Y:S01]  /*0f30*/  USHF.L.U32 UR45, UR63, 0xa, URZ ;  /* 0x0000000a3f2d7899 */ /* 0x000fe200080006ff */
[----:B------:R-:W1:Y:S03]  /*0f40*/  LDCU UR23, c[0x0][0xb24] ;  /* 0x00016480ff1777ac */ /* 0x000e660008000800 */
[----:B--2---:R-:W-:Y:S01]  /*0f50*/  FMUL R3, R3, UR5 ;  /* 0x0000000503037c20 */ /* 0x004fe20008400000 */
[----:B------:R-:W2:Y:S01]  /*0f60*/  LDCU UR39, c[0x0][0xb24] ;  /* 0x00016480ff2777ac */ /* 0x000ea20008000800 */
[----:B----4-:R-:W-:-:S04]  /*0f70*/  I2FP.F32.U32 R2, UR27 ;  /* 0x0000001b00027c45 */ /* 0x010fc80008201000 */
[----:B------:R-:W4:Y:S01]  /*0f80*/  F2I.U32.TRUNC.NTZ R3, R3 ;  /* 0x0000000300037305 */ /* 0x000f22000020f000 */
[----:B------:R-:W1:Y:S01]  /*0f90*/  LDCU UR28, c[0x0][0xb30] ;  /* 0x00016600ff1c77ac */ /* 0x000e620008000800 */
[----:B---3--:R-:W-:Y:S01]  /*0fa0*/  FMUL R2, R2, UR4 ;  /* 0x0000000402027c20 */ /* 0x008fe20008400000 */
[----:B------:R-:W-:Y:S01]  /*0fb0*/  ULOP3.LUT UR4, UR63, 0x6, URZ, 0xc0, !UPT ;  /* 0x000000063f047892 */ /* 0x000fe2000f8ec0ff */
[----:B------:R-:W-:-:S04]  /*0fc0*/  UMOV UR14, 0x55 ;  /* 0x00000055000e7882 */ /* 0x000fc80000000000 */
[----:B------:R-:W3:Y:S01]  /*0fd0*/  F2I.U32.TRUNC.NTZ R2, R2 ;  /* 0x0000000200027305 */ /* 0x000ee2000020f000 */
[----:B------:R-:W-:Y:S01]  /*0fe0*/  UISETP.GT.U32.AND UP0, UPT, UR4, 0xffff, UPT ;  /* 0x0000ffff0400788c */ /* 0x000fe2000bf04070 */
[----:B------:R-:W-:Y:S01]  /*0ff0*/  UMOV UR15, 0x3 ;  /* 0x00000003000f7882 */ /* 0x000fe20000000000 */
[----:B------:R-:W-:Y:S02]  /*1000*/  USEL UR31, UR70, 0xffff, !UP1 ;  /* 0x0000ffff461f7887 */ /* 0x000fe4000c800000 */
[----:B------:R-:W-:Y:S01]  /*1010*/  USEL UR30, UR4, 0xffff, !UP0 ;  /* 0x0000ffff041e7887 */ /* 0x000fe2000c000000 */
[----:B----4-:R-:W-:Y:S02]  /*1020*/  R2UR UR5, R3 ;  /* 0x00000000030572ca */ /* 0x010fe400000e0000 */
[----:B---3--:R-:W-:Y:S02]  /*1030*/  R2UR UR6, R2 ;  /* 0x00000000020672ca */ /* 0x008fe400000e0000 */
[----:B------:R-:W-:-:S09]  /*1040*/  PRMT R2, RZ, 0x7610, R2 ;  /* 0x00007610ff027816 */ /* 0x000fd20000000002 */
[----:B------:R-:W-:-:S04]  /*1050*/  UIADD3 UR5, UPT, UPT, -UR5, URZ, URZ ;  /* 0x000000ff05057290 */ /* 0x000fc8000fffe1ff */
[----:B------:R-:W-:Y:S02]  /*1060*/  UIMAD UR5, UR7, UR5, UR25 ;  /* 0x00000005070572a4 */ /* 0x000fe4000f8e0219 */
[----:B------:R-:W-:-:S04]  /*1070*/  UIADD3 UR4, UPT, UPT, -UR6, URZ, URZ ;  /* 0x000000ff06047290 */ /* 0x000fc8000fffe1ff */
[----:B------:R-:W-:Y:S01]  /*1080*/  IMAD.U32 R59, RZ, RZ, UR5 ;  /* 0x00000005ff3b7e24 */ /* 0x000fe2000f8e00ff */
[----:B------:R-:W-:-:S06]  /*1090*/  UIMAD UR4, UR8, UR4, UR27 ;  /* 0x00000004080472a4 */ /* 0x000fcc000f8e021b */
[----:B------:R-:W-:Y:S01]  /*10a0*/  IMAD.U32 R58, RZ, RZ, UR4 ;  /* 0x00000004ff3a7e24 */ /* 0x000fe2000f8e00ff */
[----:B-12---:R-:W-:Y:S06]  /*10b0*/  BRA.U UP6, `(.L_x_17) ;  /* 0x0000000106747547 */ /* 0x006fec000b800000 */
[----:B------:R-:W-:Y:S02]  /*10c0*/  R2UR UR4, R58 ;  /* 0x000000003a0472ca */ /* 0x000fe400000e0000 */
[----:B------:R-:W-:-:S11]  /*10d0*/  R2UR UR7, R59 ;  /* 0x000000003b0772ca */ /* 0x000fd600000e0000 */
[----:B------:R-:W-:Y:S02]  /*10e0*/  UISETP.NE.AND UP2, UPT, UR4, 0x2, UPT ;  /* 0x000000020400788c */ /* 0x000fe4000bf45270 */
[----:B------:R-:W-:Y:S02]  /*10f0*/  UISETP.NE.AND UP4, UPT, UR4, URZ, UPT ;  /* 0x000000ff0400728c */ /* 0x000fe4000bf85270 */
[----:B------:R-:W-:Y:S02]  /*1100*/  UISETP.NE.AND UP0, UPT, UR4, 0x1, UPT ;  /* 0x000000010400788c */ /* 0x000fe4000bf05270 */
[----:B------:R-:W-:Y:S02]  /*1110*/  UISETP.NE.AND UP1, UPT, UR4, 0x3, UPT ;  /* 0x000000030400788c */ /* 0x000fe4000bf25270 */
[----:B------:R-:W-:Y:S02]  /*1120*/  USEL UR4, URZ, 0x10, UP2 ;  /* 0x00000010ff047887 */ /* 0x000fe40009000000 */
[----:B------:R-:W-:-:S02]  /*1130*/  USEL UR12, URZ, 0x20, UP2 ;  /* 0x00000020ff0c7887 */ /* 0x000fc40009000000 */
[----:B------:R-:W-:Y:S02]  /*1140*/  UISETP.NE.AND UP3, UPT, UR7, URZ, UPT ;  /* 0x000000ff0700728c */ /* 0x000fe4000bf65270 */
[----:B------:R-:W-:Y:S02]  /*1150*/  USEL UR5, URZ, 0x4, UP0 ;  /* 0x00000004ff057887 */ /* 0x000fe40008000000 */
[----:B------:R-:W-:Y:S02]  /*1160*/  UISETP.NE.AND UP2, UPT, UR7, URZ, UP4 ;  /* 0x000000ff0700728c */ /* 0x000fe4000a745270 */
[----:B------:R-:W-:Y:S02]  /*1170*/  USEL UR11, URZ, 0x8, UP0 ;  /* 0x00000008ff0b7887 */ /* 0x000fe40008000000 */
[----:B------:R-:W-:Y:S02]  /*1180*/  UISETP.NE.AND UP0, UPT, UR7, 0x1, UPT ;  /* 0x000000010700788c */ /* 0x000fe4000bf05270 */
[----:B------:R-:W-:-:S02]  /*1190*/  USEL UR6, URZ, 0x2, UP4 ;  /* 0x00000002ff067887 */ /* 0x000fc4000a000000 */
[----:B------:R-:W-:Y:S02]  /*11a0*/  USEL UR7, URZ, 0x40, UP1 ;  /* 0x00000040ff077887 */ /* 0x000fe40008800000 */
[----:B------:R-:W-:Y:S02]  /*11b0*/  USEL UR10, URZ, 0x1, UP2 ;  /* 0x00000001ff0a7887 */ /* 0x000fe40009000000 */
[----:B------:R-:W-:Y:S02]  /*11c0*/  USEL UR8, UR5, 0x4, UP3 ;  /* 0x0000000405087887 */ /* 0x000fe40009800000 */
[----:B------:R-:W-:Y:S02]  /*11d0*/  USEL UR4, UR4, 0x10, UP3 ;  /* 0x0000001004047887 */ /* 0x000fe40009800000 */
[----:B------:R-:W-:Y:S02]  /*11e0*/  USEL UR9, UR7, 0x40, UP3 ;  /* 0x0000004007097887 */ /* 0x000fe40009800000 */
[----:B------:R-:W-:-:S02]  /*11f0*/  USEL UR5, UR6, 0x2, UP0 ;  /* 0x0000000206057887 */ /* 0x000fc40008000000 */
[----:B------:R-:W-:Y:S02]  /*1200*/  UIADD3 UR4, UPT, UPT, UR4, UR8, UR10 ;  /* 0x0000000804047290 */ /* 0x000fe4000fffe00a */
[----:B------:R-:W-:Y:S02]  /*1210*/  USEL UR13, URZ, 0x80, UP1 ;  /* 0x00000080ff0d7887 */ /* 0x000fe40008800000 */
[----:B------:R-:W-:Y:S02]  /*1220*/  USEL UR7, UR11, 0x8, UP0 ;  /* 0x000000080b077887 */ /* 0x000fe40008000000 */
[----:B------:R-:W-:Y:S02]  /*1230*/  USEL UR6, UR12, 0x20, UP0 ;  /* 0x000000200c067887 */ /* 0x000fe40008000000 */
[----:B------:R-:W-:Y:S02]  /*1240*/  UIADD3 UR4, UPT, UPT, UR5, UR9, UR4 ;  /* 0x0000000905047290 */ /* 0x000fe4000fffe004 */
[----:B------:R-:W-:-:S02]  /*1250*/  USEL UR5, UR13, 0x80, UP0 ;  /* 0x000000800d057887 */ /* 0x000fc40008000000 */
[----:B------:R-:W-:-:S04]  /*1260*/  UIADD3 UR4, UPT, UPT, UR6, UR7, UR4 ;  /* 0x0000000706047290 */ /* 0x000fc8000fffe004 */
[----:B------:R-:W-:-:S06]  /*1270*/  UIADD3 UR4, UPT, UPT, UR4, UR5, URZ ;  /* 0x0000000504047290 */ /* 0x000fcc000fffe0ff */
[----:B------:R-:W-:-:S07]  /*1280*/  IMAD.U32 R2, RZ, RZ, UR4 ;  /* 0x00000004ff027e24 */ /* 0x000fce000f8e00ff */
.L_x_17:
[----:B------:R-:W1:Y:S01]  /*1290*/  S2UR UR60, SR_CTAID.Z ;  /* 0x00000000003c79c3 */ /* 0x000e620000002700 */
[----:B------:R-:W-:Y:S02]  /*12a0*/  UISETP.GE.AND UP0, UPT, UR23, 0x1, UPT ;  /* 0x000000011700788c */ /* 0x000fe4000bf06270 */
[----:B------:R-:W-:Y:S02]  /*12b0*/  ULOP3.LUT UR31, UR31, 0xffff, URZ, 0xc0, !UPT ;  /* 0x0000ffff1f1f7892 */ /* 0x000fe4000f8ec0ff */
[----:B------:R-:W-:Y:S02]  /*12c0*/  ULOP3.LUT UR30, UR30, 0xffff, URZ, 0xc0, !UPT ;  /* 0x0000ffff1e1e7892 */ /* 0x000fe4000f8ec0ff */
[----:B------:R-:W-:Y:S02]  /*12d0*/  UISETP.NE.AND UP3, UPT, UR22, 0x2, UPT ;  /* 0x000000021600788c */ /* 0x000fe4000bf65270 */
[----:B------:R-:W-:Y:S02]  /*12e0*/  ULOP3.LUT UR53, UR53, 0x600, URZ, 0xc0, !UPT ;  /* 0x0000060035357892 */ /* 0x000fe4000f8ec0ff */
[----:B------:R-:W-:-:S02]  /*12f0*/  ULOP3.LUT UR45, UR45, 0x400, URZ, 0xc0, !UPT ;  /* 0x000004002d2d7892 */ /* 0x000fc4000f8ec0ff */
[----:B------:R-:W-:Y:S02]  /*1300*/  USHF.L.U32 UR31, UR14, UR31, URZ ;  /* 0x0000001f0e1f7299 */ /* 0x000fe400080006ff */
[----:B------:R-:W-:Y:S01]  /*1310*/  USHF.L.U32 UR30, UR15, UR30, URZ ;  /* 0x0000001e0f1e7299 */ /* 0x000fe200080006ff */
[----:B------:R-:W-:Y:S11]  /*1320*/  BRA.U !UP0, `(.L_x_18) ;  /* 0x0000000108d47547 */ /* 0x000ff6000b800000 */
[----:B------:R-:W2:Y:S01]  /*1330*/  LDCU.128 UR12, c[0x0][0xb10] ;  /* 0x00016200ff0c77ac */ /* 0x000ea20008000c00 */
[----:B------:R-:W3:Y:S01]  /*1340*/  LDCU UR6, c[0x0][0x370] ;  /* 0x00006e00ff0677ac */ /* 0x000ee20008000800 */
[----:B------:R-:W4:Y:S01]  /*1350*/  LDCU UR5, c[0x0][0x374] ;  /* 0x00006e80ff0577ac */ /* 0x000f220008000800 */
[----:B------:R-:W1:Y:S01]  /*1360*/  LDCU UR24, c[0x0][0xb0c] ;  /* 0x00016180ff1877ac */ /* 0x000e620008000800 */
[----:B------:R-:W1:Y:S01]  /*1370*/  LDCU UR7, c[0x0][0xb20] ;  /* 0x00016400ff0777ac */ /* 0x000e620008000800 */
[----:B------:R-:W1:Y:S01]  /*1380*/  LDCU.64 UR8, c[0x0][0xb28] ;  /* 0x00016500ff0877ac */ /* 0x000e620008000a00 */
[----:B--2---:R-:W-:Y:S02]  /*1390*/  UISETP.NE.AND UP0, UPT, UR14, 0x1, UPT ;  /* 0x000000010e00788c */ /* 0x004fe4000bf05270 */
[----:B----4-:R-:W-:Y:S02]  /*13a0*/  UIMAD.WIDE.U32 UR10, UR5, UR15, URZ ;  /* 0x0000000f050a72a5 */ /* 0x010fe4000f8e00ff */
[----:B---3--:R-:W-:-:S02]  /*13b0*/  UIMAD.WIDE.U32 UR18, UR6, UR12, URZ ;  /* 0x0000000c061272a5 */ /* 0x008fc4000f8e00ff */
[----:B-1----:R-:W-:Y:S02]  /*13c0*/  UISETP.NE.AND UP1, UPT, UR24, 0x1, UPT ;  /* 0x000000011800788c */ /* 0x002fe4000bf25270 */
[----:B------:R-:W-:Y:S01]  /*13d0*/  UISETP.NE.AND UP2, UPT, UR23, 0x1, UPT ;  /* 0x000000011700788c */ /* 0x000fe2000bf45270 */
[----:B------:R-:W-:Y:S02]  /*13e0*/  UMOV UR10, UR11 ;  /* 0x0000000b000a7c82 */ /* 0x000fe40008000000 */
[----:B------:R-:W-:Y:S01]  /*13f0*/  UMOV UR18, UR19 ;  /* 0x0000001300127c82 */ /* 0x000fe20008000000 */
[----:B------:R-:W-:Y:S02]  /*1400*/  @UP0 USHF.R.U32.HI UR5, URZ, UR7, UR10 ;  /* 0x00000007ff050299 */ /* 0x000fe4000801160a */
[----:B------:R-:W-:Y:S02]  /*1410*/  UIMAD.WIDE.U32 UR20, UR27, UR15, URZ ;  /* 0x0000000f1b1472a5 */ /* 0x000fe4000f8e00ff */
[----:B------:R-:W-:-:S02]  /*1420*/  UIMAD.WIDE.U32 UR10, UR5, UR8, URZ ;  /* 0x00000008050a72a5 */ /* 0x000fc4000f8e00ff */
[----:B------:R-:W-:Y:S02]  /*1430*/  @UP1 USHF.R.U32.HI UR6, URZ, UR13, UR18 ;  /* 0x0000000dff061299 */ /* 0x000fe40008011612 */
[----:B------:R-:W-:Y:S02]  /*1440*/  UIMAD.WIDE.U32 UR16, UR25, UR12, URZ ;  /* 0x0000000c191072a5 */ /* 0x000fe4000f8e00ff */
[----:B------:R-:W-:Y:S01]  /*1450*/  UIMAD.WIDE.U32 UR18, UR6, UR8, URZ ;  /* 0x00000008061272a5 */ /* 0x000fe2000f8e00ff */
[----:B------:R-:W-:Y:S01]  /*1460*/  UMOV UR4, UR21 ;  /* 0x0000001500047c82 */ /* 0x000fe20008000000 */
[----:B------:R-:W-:Y:S01]  /*1470*/  UMOV UR10, UR11 ;  /* 0x0000000b000a7c82 */ /* 0x000fe20008000000 */
[----:B------:R-:W-:Y:S02]  /*1480*/  USHF.R.U32.HI UR4, URZ, UR7, UR4 ;  /* 0x00000007ff047299 */ /* 0x000fe40008011604 */
[----:B------:R-:W-:Y:S01]  /*1490*/  @UP2 USHF.R.U32.HI UR5, URZ, UR9, UR10 ;  /* 0x00000009ff052299 */ /* 0x000fe2000801160a */
[----:B------:R-:W-:Y:S01]  /*14a0*/  UMOV UR16, UR17 ;  /* 0x0000001100107c82 */ /* 0x000fe20008000000 */
[----:B------:R-:W-:Y:S01]  /*14b0*/  UMOV UR18, UR19 ;  /* 0x0000001300127c82 */ /* 0x000fe20008000000 */
[----:B------:R-:W-:-:S02]  /*14c0*/  USHF.R.U32.HI UR13, URZ, UR13, UR16 ;  /* 0x0000000dff0d7299 */ /* 0x000fc40008011610 */
[----:B------:R-:W-:Y:S02]  /*14d0*/  USEL UR4, UR27, UR4, !UP0 ;  /* 0x000000041b047287 */ /* 0x000fe4000c000000 */
[----:B------:R-:W-:Y:S02]  /*14e0*/  @UP2 USHF.R.U32.HI UR6, URZ, UR9, UR18 ;  /* 0x00000009ff062299 */ /* 0x000fe40008011612 */
[----:B------:R-:W-:Y:S02]  /*14f0*/  UIMAD UR7, UR5, UR23, URZ ;  /* 0x00000017050772a4 */ /* 0x000fe4000f8e02ff */
[----:B------:R-:W-:Y:S02]  /*1500*/  USEL UR5, UR25, UR13, !UP1 ;  /* 0x0000000d19057287 */ /* 0x000fe4000c800000 */
[----:B------:R-:W-:Y:S02]  /*1510*/  UIMAD UR12, UR6, UR23, URZ ;  /* 0x00000017060c72a4 */ /* 0x000fe4000f8e02ff */
[----:B------:R-:W-:-:S02]  /*1520*/  UISETP.GE.AND UP0, UPT, UR4, UR7, UPT ;  /* 0x000000070400728c */ /* 0x000fc4000bf06270 */
[----:B------:R-:W-:Y:S02]  /*1530*/  UIMAD.WIDE.U32 UR10, UR4, UR8, URZ ;  /* 0x00000008040a72a5 */ /* 0x000fe4000f8e00ff */
[----:B------:R-:W-:Y:S02]  /*1540*/  UISETP.GE.OR UP0, UPT, UR5, UR12, UP0 ;  /* 0x0000000c0500728c */ /* 0x000fe40008706670 */
[----:B------:R-:W-:Y:S02]  /*1550*/  UIMAD.WIDE.U32 UR12, UR5, UR8, URZ ;  /* 0x00000008050c72a5 */ /* 0x000fe4000f8e00ff */
[----:B------:R-:W-:Y:S01]  /*1560*/  UIADD3 UR10, UPT, UPT, -UR4, URZ, URZ ;  /* 0x000000ff040a7290 */ /* 0x000fe2000fffe1ff */
[----:B------:R-:W-:Y:S01]  /*1570*/  UMOV UR8, UR11 ;  /* 0x0000000b00087c82 */ /* 0x000fe20008000000 */
[----:B------:R-:W-:Y:S02]  /*1580*/  UIADD3 UR11, UPT, UPT, -UR5, URZ, URZ ;  /* 0x000000ff050b7290 */ /* 0x000fe4000fffe1ff */
[----:B------:R-:W-:-:S03]  /*1590*/  USHF.R.U32.HI UR8, URZ, UR9, UR8 ;  /* 0x00000009ff087299 */ /* 0x000fc60008011608 */
[----:B------:R-:W-:Y:S01]  /*15a0*/  @!UP0 UMOV UR7, UR13 ;  /* 0x0000000d00078c82 */ /* 0x000fe20008000000 */
[----:B------:R-:W-:Y:S02]  /*15b0*/  UIMAD UR27, UR14, UR10, UR27 ;  /* 0x0000000a0e1b72a4 */ /* 0x000fe4000f8e021b */
[----:B------:R-:W-:Y:S02]  /*15c0*/  USEL UR8, UR4, UR8, !UP2 ;  /* 0x0000000804087287 */ /* 0x000fe4000d000000 */
[----:B------:R-:W-:Y:S02]  /*15d0*/  @!UP0 USHF.R.U32.HI UR7, URZ, UR9, UR7 ;  /* 0x00000009ff078299 */ /* 0x000fe40008011607 */
[----:B------:R-:W-:Y:S02]  /*15e0*/  UIADD3 UR9, UPT, UPT, -UR8, URZ, URZ ;  /* 0x000000ff08097290 */ /* 0x000fe4000fffe1ff */
[----:B------:R-:W-:Y:S02]  /*15f0*/  @!UP0 USEL UR7, UR5, UR7, !UP2 ;  /* 0x0000000705078287 */ /* 0x000fe4000d000000 */
[----:B------:R-:W-:-:S02]  /*1600*/  UIMAD UR9, UR23, UR9, UR4 ;  /* 0x00000009170972a4 */ /* 0x000fc4000f8e0204 */
[----:B------:R-:W-:Y:S02]  /*1610*/  @!UP0 UIADD3 UR8, UPT, UPT, UR8, -UR7, URZ ;  /* 0x8000000708088290 */ /* 0x000fe4000fffe0ff */
[----:B------:R-:W-:Y:S02]  /*1620*/  @!UP0 UIMAD UR6, UR9, UR6, UR7 ;  /* 0x00000006090682a4 */ /* 0x000fe4000f8e0207 */
[----:B------:R-:W-:Y:S02]  /*1630*/  @!UP0 UIMAD UR4, UR8, UR23, UR5 ;  /* 0x00000017080482a4 */ /* 0x000fe4000f8e0205 */
[----:B------:R-:W-:Y:S02]  /*1640*/  UIMAD UR25, UR24, UR11, UR25 ;  /* 0x0000000b181972a4 */ /* 0x000fe4000f8e0219 */
[----:B------:R-:W-:Y:S01]  /*1650*/  UIMAD UR27, UR4, UR14, UR27 ;  /* 0x0000000e041b72a4 */ /* 0x000fe2000f8e021b */
[----:B------:R-:W-:Y:S02]  /*1660*/  @!UP0 UMOV UR5, UR6 ;  /* 0x0000000600058c82 */ /* 0x000fe40008000000 */
[----:B------:R-:W-:-:S12]  /*1670*/  UIMAD UR25, UR5, UR24, UR25 ;  /* 0x00000018051972a4 */ /* 0x000fd8000f8e0219 */
.L_x_18:
[----:B------:R-:W-:-:S09]  /*1680*/  UISETP.NE.AND UP0, UPT, UR28, 0x1, UPT ;  /* 0x000000011c00788c */ /* 0x000fd2000bf05270 */
[----:B------:R-:W-:Y:S05]  /*1690*/  BRA.U UP0, `(.L_x_19) ;  /* 0x0000000100447547 */ /* 0x000fea000b800000 */
[----:B------:R-:W2:Y:S01]  /*16a0*/  LDCU.128 UR8, c[0x0][0xb10] ;  /* 0x00016200ff0877ac */ /* 0x000ea20008000c00 */
[----:B------:R-:W3:Y:S01]  /*16b0*/  LDCU UR12, c[0x0][0xb0c] ;  /* 0x00016180ff0c77ac */ /* 0x000ee20008000800 */
[----:B------:R-:W4:Y:S01]  /*16c0*/  LDCU UR13, c[0x0][0xb20] ;  /* 0x00016400ff0d77ac */ /* 0x000f220008000800 */
[----:B--2---:R-:W-:Y:S02]  /*16d0*/  UIMAD.WIDE.U32 UR6, UR25, UR8, URZ ;  /* 0x00000008190672a5 */ /* 0x004fe4000f8e00ff */
[----:B------:R-:W-:Y:S02]  /*16e0*/  UIMAD.WIDE.U32 UR4, UR27, UR11, URZ ;  /* 0x0000000b1b0472a5 */ /* 0x000fe4000f8e00ff */
[----:B---3--:R-:W-:Y:S02]  /*16f0*/  UISETP.NE.AND UP1, UPT, UR12, 0x1, UPT ;  /* 0x000000010c00788c */ /* 0x008fe4000bf25270 */
[----:B------:R-:W-:Y:S01]  /*1700*/  UISETP.NE.AND UP0, UPT, UR10, 0x1, UPT ;  /* 0x000000010a00788c */ /* 0x000fe2000bf05270 */
[----:B------:R-:W-:-:S02]  /*1710*/  UMOV UR6, UR7 ;  /* 0x0000000700067c82 */ /* 0x000fc40008000000 */
[----:B------:R-:W-:Y:S01]  /*1720*/  UMOV UR4, UR5 ;  /* 0x0000000500047c82 */ /* 0x000fe20008000000 */
[----:B------:R-:W-:Y:S02]  /*1730*/  USHF.R.U32.HI UR9, URZ, UR9, UR6 ;  /* 0x00000009ff097299 */ /* 0x000fe40008011606 */
[----:B----4-:R-:W-:Y:S02]  /*1740*/  USHF.R.U32.HI UR4, URZ, UR13, UR4 ;  /* 0x0000000dff047299 */ /* 0x010fe40008011604 */
[----:B------:R-:W-:Y:S02]  /*1750*/  USEL UR5, UR25, UR9, !UP1 ;  /* 0x0000000919057287 */ /* 0x000fe4000c800000 */
[----:B------:R-:W-:-:S04]  /*1760*/  USEL UR4, UR27, UR4, !UP0 ;  /* 0x000000041b047287 */ /* 0x000fc8000c000000 */
[----:B------:R-:W-:Y:S02]  /*1770*/  UIADD3 UR6, UPT, UPT, UR5, -UR4, URZ ;  /* 0x8000000405067290 */ /* 0x000fe4000fffe0ff */
[----:B------:R-:W-:Y:S02]  /*1780*/  UIADD3 UR4, UPT, UPT, -UR5, UR4, URZ ;  /* 0x0000000405047290 */ /* 0x000fe4000fffe1ff */
[----:B------:R-:W-:Y:S02]  /*1790*/  UIMAD UR27, UR6, UR10, UR27 ;  /* 0x0000000a061b72a4 */ /* 0x000fe4000f8e021b */
[----:B------:R-:W-:-:S12]  /*17a0*/  UIMAD UR25, UR4, UR12, UR25 ;  /* 0x0000000c041972a4 */ /* 0x000fd8000f8e0219 */
.L_x_19:
[----:B------:R-:W-:-:S09]  /*17b0*/  UISETP.EQ.U32.AND UP0, UPT, UR29, 0x1, UPT ;  /* 0x000000011d00788c */ /* 0x000fd2000bf02070 */
[----:B------:R-:W-:Y:S05]  /*17c0*/  BRA.U !UP0, `(.L_x_20) ;  /* 0x00000001080c7547 */ /* 0x000fea000b800000 */
[----:B------:R-:W-:Y:S01]  /*17d0*/  UCGABAR_WAIT ;  /* 0x0000000000007dc7 */ /* 0x000fe20008000000 */
[----:B------:R-:W-:Y:S01]  /*17e0*/  CCTL.IVALL ;  /* 0x00000000ff00798f */ /* 0x000fe20002000000 */
[----:B------:R-:W-:Y:S05]  /*17f0*/  BRA `(.L_x_21) ;  /* 0x0000000000047947 */ /* 0x000fea0003800000 */
.L_x_20:
[----:B------:R-:W-:Y:S06]  /*1800*/  BAR.SYNC.DEFER_BLOCKING 0x0 ;  /* 0x0000000000007b1d */ /* 0x000fec0000010000 */
.L_x_21:
[----:B------:R-:W-:Y:S05]  /*1810*/  BRA.U UP3, `(.L_x_22) ;  /* 0x0000001503f07547 */ /* 0x000fea000b800000 */
[----:B------:R-:W2:Y:S01]  /*1820*/  LDCU UR6, c[0x0][0x38c] ;  /* 0x00007180ff0677ac */ /* 0x000ea20008000800 */
[----:B------:R-:W-:Y:S01]  /*1830*/  PLOP3.LUT P2, PT, PT, PT, UP5, 0x80, 0x8 ;  /* 0x000000000008781c */ /* 0x000fe20003f4f058 */
[----:B------:R-:W-:Y:S01]  /*1840*/  IMAD.MOV.U32 R12, RZ, RZ, 0x1 ;  /* 0x00000001ff0c7424 */ /* 0x000fe200078e00ff */
[----:B------:R-:W-:Y:S01]  /*1850*/  ISETP.EQ.OR P3, PT, R0, RZ, P4 ;  /* 0x000000ff0000720c */ /* 0x000fe20002762670 */
[----:B------:R-:W-:Y:S01]  /*1860*/  UISETP.NE.AND UP1, UPT, UR22, URZ, UPT ;  /* 0x000000ff1600728c */ /* 0x000fe2000bf25270 */
[----:B------:R-:W-:Y:S02]  /*1870*/  PLOP3.LUT P2, PT, P2, PT, PT, 0x8, 0x80 ;  /* 0x000000000080781c */ /* 0x000fe4000174e170 */
[----:B------:R-:W-:Y:S01]  /*1880*/  CS2R R10, SRZ ;  /* 0x00000000000a7805 */ /* 0x000fe2000001ff00 */
[----:B------:R-:W-:Y:S01]  /*1890*/  IMAD.MOV.U32 R9, RZ, RZ, RZ ;  /* 0x000000ffff097224 */ /* 0x000fe200078e00ff */
[----:B------:R-:W3:Y:S01]  /*18a0*/  LDCU UR65, c[0x0][0x370] ;  /* 0x00006e00ff4177ac */ /* 0x000ee20008000800 */
[----:B------:R-:W-:Y:S01]  /*18b0*/  IMAD.MOV.U32 R8, RZ, RZ, 0x1 ;  /* 0x00000001ff087424 */ /* 0x000fe200078e00ff */
[----:B------:R-:W4:Y:S01]  /*18c0*/  LDCU.64 UR54, c[0x0][0x348] ;  /* 0x00006900ff3677ac */ /* 0x000f220008000a00 */
[----:B------:R-:W1:Y:S01]  /*18d0*/  LDCU UR64, c[0x0][0x374] ;  /* 0x00006e80ff4077ac */ /* 0x000e620008000800 */
[----:B--2---:R-:W-:-:S02]  /*18e0*/  UIADD3 UR5, UPT, UPT, UR6, 0x7f, URZ ;  /* 0x0000007f06057890 */ /* 0x004fc4000fffe0ff */
[----:B------:R-:W-:Y:S02]  /*18f0*/  UIADD3 UR71, UPT, UPT, UR6, 0xfe, URZ ;  /* 0x000000fe06477890 */ /* 0x000fe4000fffe0ff */
[----:B------:R-:W-:Y:S02]  /*1900*/  USHF.R.S32.HI UR4, URZ, 0x1f, UR5 ;  /* 0x0000001fff047899 */ /* 0x000fe40008011405 */
[----:B------:R-:W-:Y:S02]  /*1910*/  USEL UR38, UR38, 0x2, UP1 ;  /* 0x0000000226267887 */ /* 0x000fe40008800000 */
[----:B------:R-:W-:Y:S02]  /*1920*/  ULEA.HI UR4, UR4, UR5, URZ, 0x7 ;  /* 0x0000000504047291 */ /* 0x000fe4000f8f38ff */
[----:B------:R-:W-:Y:S02]  /*1930*/  USHF.L.U32 UR5, UR26, 0x4, URZ ;  /* 0x000000041a057899 */ /* 0x000fe400080006ff */
[----:B------:R-:W-:-:S02]  /*1940*/  USHF.R.S32.HI UR67, URZ, 0x7, UR4 ;  /* 0x00000007ff437899 */ /* 0x000fc40008011404 */
[----:B------:R-:W-:Y:S02]  /*1950*/  UIADD3 UR4, UPT, UPT, UR6, -0x1, URZ ;  /* 0xffffffff06047890 */ /* 0x000fe4000fffe0ff */
[----:B------:R-:W-:Y:S02]  /*1960*/  UISETP.LT.U32.AND UP0, UPT, UR67, 0x3, UPT ;  /* 0x000000034300788c */ /* 0x000fe4000bf01070 */
[----:B------:R-:W-:Y:S02]  /*1970*/  UISETP.GE.U32.AND UP2, UPT, UR4, -0xff, UPT ;  /* 0xffffff010400788c */ /* 0x000fe4000bf46070 */
[----:B------:R-:W-:Y:S02]  /*1980*/  USEL UR66, UR67, 0x3, UP0 ;  /* 0x0000000343427887 */ /* 0x000fe40008000000 */
[----:B------:R-:W-:Y:S02]  /*1990*/  ULOP3.LUT UR68, UR5, 0x30, URZ, 0xe2, !UPT ;  /* 0x0000003005447892 */ /* 0x000fe4000f8ee2ff */
[----:B------:R-:W-:-:S02]  /*19a0*/  UIADD3 UR37, UPT, UPT, UR66, -0x1, URZ ;  /* 0xffffffff42257890 */ /* 0x000fc4000fffe0ff */
[----:B------:R-:W-:Y:S01]  /*19b0*/  UIADD3 UR69, UPT, UPT, UR67, -UR66, URZ ;  /* 0x8000004243457290 */ /* 0x000fe2000fffe0ff */
[----:B------:R-:W-:Y:S02]  /*19c0*/  UMOV UR29, URZ ;  /* 0x000000ff001d7c82 */ /* 0x000fe40008000000 */
[----:B------:R-:W-:-:S04]  /*19d0*/  @UP2 UIADD3 UR37, UPT, UPT, UR66, URZ, URZ ;  /* 0x000000ff42252290 */ /* 0x000fc8000fffe0ff */
[----:B-1-34-:R-:W-:-:S12]  /*19e0*/  UIADD3 UR37, UPT, UPT, UR37, 0x1, URZ ;  /* 0x0000000125257890 */ /* 0x01afd8000fffe0ff */
.L_x_46:
[----:B------:R-:W-:Y:S01]  /*19f0*/  UISETP.NE.AND UP0, UPT, UR63, URZ, UPT ;  /* 0x000000ff3f00728c */ /* 0x000fe2000bf05270 */
[----:B------:R-:W1:Y:S08]  /*1a00*/  S2UR UR63, SR_CgaCtaId ;  /* 0x00000000003f79c3 */ /* 0x000e700000008800 */
[----:B---3--:R-:W-:Y:S05]  /*1a10*/  BRA.U UP0, `(.L_x_23) ;  /* 0x0000000100347547 */ /* 0x008fea000b800000 */
[----:B------:R-:W2:Y:S01]  /*1a20*/  S2R R0, SR_CgaCtaId ;  /* 0x0000000000007919 */ /* 0x000ea20000008800 */
[----:B------:R-:W-:-:S04]  /*1a30*/  MOV R2, 0x400 ;  /* 0x0000040000027802 */ /* 0x000fc80000000f00 */
[----:B--2---:R-:W-:Y:S02]  /*1a40*/  LEA R0, R0, R2, 0x18 ;  /* 0x0000000200007211 */ /* 0x004fe400078ec0ff */
[----:B------:R-:W-:-:S03]  /*1a50*/  SHF.L.U32 R2, R8, 0x1f, RZ ;  /* 0x0000001f08027819 */ /* 0x000fc600000006ff */
[----:B------:R-:W-:-:S04]  /*1a60*/  IMAD R0, R9, 0x8, R0 ;  /* 0x0000000809007824 */ /* 0x000fc800078e0200 */
[----:B------:R-:W2:Y:S02]  /*1a70*/  SYNCS.PHASECHK.TRANS64.TRYWAIT P0, [R0+URZ+0xe0], R2 ;  /* 0x0000e002000075a7 */ /* 0x000ea400080011ff */
[----:B--2---:R-:W-:Y:S05]  /*1a80*/  @!P0 BRA `(.L_x_24) ;  /* 0x00000064000c8947 */ /* 0x004fea0003800000 */
.L_x_125:
[----:B------:R-:W-:Y:S01]  /*1a90*/  VIADD R9, R9, 0x1 ;  /* 0x0000000109097836 */ /* 0x000fe20000000000 */
[----:B------:R2:W-:Y:S04]  /*1aa0*/  SYNCS.ARRIVE.TRANS64.A1T0 RZ, [R0+URZ+0xd0], RZ ;  /* 0x0000d0ff00ff79a7 */ /* 0x0005e800081000ff */
[----:B------:R-:W-:-:S04]  /*1ab0*/  ISETP.NE.AND P0, PT, R9, 0x2, PT ;  /* 0x000000020900780c */ /* 0x000fc80003f05270 */
[----:B------:R-:W-:Y:S02]  /*1ac0*/  SEL R9, R9, RZ, P0 ;  /* 0x000000ff09097207 */ /* 0x000fe40000000000 */
[----:B--2---:R-:W-:-:S04]  /*1ad0*/  SEL R0, RZ, 0x1, P0 ;  /* 0x00000001ff007807 */ /* 0x004fc80000000000 */
[----:B------:R-:W-:-:S07]  /*1ae0*/  LOP3.LUT R8, R8, R0, RZ, 0x3c, !PT ;  /* 0x0000000008087212 */ /* 0x000fce00078e3cff */
.L_x_23:
[----:B------:R-:W-:Y:S01]  /*1af0*/  UMOV UR22, 0x400 ;  /* 0x0000040000167882 */ /* 0x000fe20000000000 */
[----:B------:R-:W-:Y:S01]  /*1b00*/  SHF.L.U32 R0, R12, 0x1f, RZ ;  /* 0x0000001f0c007819 */ /* 0x000fe200000006ff */
[----:B-1----:R-:W-:Y:S02]  /*1b10*/  ULEA UR22, UR63, UR22, 0x18 ;  /* 0x000000163f167291 */ /* 0x002fe4000f8ec0ff */
[----:B------:R-:W-:Y:S02]  /*1b20*/  UISETP.GE.U32.AND UP0, UPT, UR71, 0xff, UPT ;  /* 0x000000ff4700788c */ /* 0x000fe4000bf06070 */
[----:B------:R-:W-:Y:S02]  /*1b30*/  ULEA UR4, UR29, UR22, 0x3 ;  /* 0x000000161d047291 */ /* 0x000fe4000f8e18ff */
[----:B------:R-:W-:Y:S02]  /*1b40*/  ULEA UR27, UR27, UR70, 0x1 ;  /* 0x000000461b1b7291 */ /* 0x000fe4000f8e08ff */
[----:B------:R-:W-:-:S02]  /*1b50*/  ULEA UR59, UR25, UR68, 0x6 ;  /* 0x00000044193b7291 */ /* 0x000fc4000f8e30ff */
[----:B------:R-:W-:Y:S01]  /*1b60*/  USHF.L.U32 UR27, UR27, 0x5, URZ ;  /* 0x000000051b1b7899 */ /* 0x000fe200080006ff */
[----:B------:R-:W-:Y:S02]  /*1b70*/  UMOV UR15, URZ ;  /* 0x000000ff000f7c82 */ /* 0x000fe40008000000 */
[----:B------:R1:W2:Y:S01]  /*1b80*/  SYNCS.PHASECHK.TRANS64.TRYWAIT P1, [UR4+0x18], R0 ;  /* 0x00001800ff0075a7 */ /* 0x0002a20008021104 */
[----:B------:R-:W-:Y:S08]  /*1b90*/  BRA.U !UP0, `(.L_x_25) ;  /* 0x0000000508647547 */ /* 0x000ff0000b800000 */
[----:B------:R-:W-:Y:S01]  /*1ba0*/  UMOV UR21, URZ ;  /* 0x000000ff00157c82 */ /* 0x000fe20008000000 */
[----:B------:R-:W-:-:S05]  /*1bb0*/  UMOV UR14, UR29 ;  /* 0x0000001d000e7c82 */ /* 0x000fca0008000000 */
.L_x_33:
[----:B------:R-:W-:Y:S01]  /*1bc0*/  ULEA UR57, UR14, UR22, 0x3 ;  /* 0x000000160e397291 */ /* 0x000fe2000f8e18ff */
[----:B--2---:R-:W-:Y:S01]  /*1bd0*/  @!P4 MOV R2, 0x10000 ;  /* 0x000100000002c802 */ /* 0x004fe20000000f00 */
[----:B--23--:R-:W-:Y:S10]  /*1be0*/  @P1 BRA `(.L_x_26) ;  /* 0x00000000000c1947 */ /* 0x00cff40003800000 */
[----:B------:R-:W-:-:S04]  /*1bf0*/  SHF.L.U32 R3, R12, 0x1f, RZ ;  /* 0x0000001f0c037819 */ /* 0x000fc800000006ff */
[----:B------:R-:W2:Y:S02]  /*1c00*/  SYNCS.PHASECHK.TRANS64.TRYWAIT P0, [UR57+0x18], R3 ;  /* 0x00001803ff0075a7 */ /* 0x000ea40008001139 */
[----:B--2---:R-:W-:Y:S05]  /*1c10*/  @!P0 BRA `(.L_x_27) ;  /* 0x0000006000bc8947 */ /* 0x004fea0003800000 */
.L_x_26:
[----:B------:R2:W-:Y:S01]  /*1c20*/  @!P4 SYNCS.ARRIVE.TRANS64 RZ, [UR57], R2 ;  /* 0x00000002ffffc9a7 */ /* 0x0005e20008000039 */
[----:B------:R-:W-:-:S04]  /*1c30*/  ULOP3.LUT UR4, UR38, 0x2, URZ, 0xfc, !UPT ;  /* 0x0000000226047892 */ /* 0x000fc8000f8efcff */
[----:B------:R-:W-:-:S09]  /*1c40*/  UISETP.NE.AND UP0, UPT, UR4, 0x2, UPT ;  /* 0x000000020400788c */ /* 0x000fd2000bf05270 */
[----:B------:R-:W-:Y:S05]  /*1c50*/  BRA.U UP0, `(.L_x_28) ;  /* 0x0000000100047547 */ /* 0x000fea000b800000 */
[----:B------:R-:W-:Y:S05]  /*1c60*/  BPT.TRAP 0x1 ;  /* 0x000000040000795c */ /* 0x000fea0000300000 */
.L_x_28:
[----:B------:R-:W-:Y:S04]  /*1c70*/  BSSY.RECONVERGENT B0, `(.L_x_29) ;  /* 0x0000003000007945 */ /* 0x000fe80003800200 */
[----:B------:R-:W-:Y:S05]  /*1c80*/  @P3 BRA `(.L_x_30) ;  /* 0x0000000000043947 */ /* 0x000fea0003800000 */
[----:B------:R-:W-:Y:S05]  /*1c90*/  BPT.TRAP 0x1 ;  /* 0x000000040000795c */ /* 0x000fea0000300000 */
.L_x_30:
[----:B------:R-:W-:Y:S05]  /*1ca0*/  BSYNC.RECONVERGENT B0 ;  /* 0x0000000000007941 */ /* 0x000fea0003800200 */
.L_x_29:
[----:B------:R-:W-:Y:S01]  /*1cb0*/  UIADD3 UR4, UPT, UPT, UR14, 0x1, URZ ;  /* 0x000000010e047890 */ /* 0x000fe2000fffe0ff */
[----:B------:R-:W-:Y:S01]  /*1cc0*/  BSSY.RECONVERGENT B0, `(.L_x_31) ;  /* 0x0000041000007945 */ /* 0x000fe20003800200 */
[----:B------:R-:W-:Y:S02]  /*1cd0*/  ELECT P0, URZ, PT ;  /* 0x0000000000ff782f */ /* 0x000fe40003800000 */
[----:B------:R-:W-:-:S04]  /*1ce0*/  UISETP.NE.AND UP0, UPT, UR4, 0x3, UPT ;  /* 0x000000030400788c */ /* 0x000fc8000bf05270 */
[----:B------:R-:W-:Y:S02]  /*1cf0*/  USEL UR5, URZ, 0x1, UP0 ;  /* 0x00000001ff057887 */ /* 0x000fe40008000000 */
[----:B------:R-:W-:-:S04]  /*1d00*/  USEL UR29, UR4, URZ, UP0 ;  /* 0x000000ff041d7287 */ /* 0x000fc80008000000 */
[----:B------:R-:W-:Y:S01]  /*1d10*/  ULEA UR4, UR29, UR22, 0x3 ;  /* 0x000000161d047291 */ /* 0x000fe2000f8e18ff */
[----:B------:R-:W-:-:S04]  /*1d20*/  LOP3.LUT R12, R12, UR5, RZ, 0x3c, !PT ;  /* 0x000000050c0c7c12 */ /* 0x000fc8000f8e3cff */
[----:B-1----:R-:W-:-:S04]  /*1d30*/  SHF.L.U32 R0, R12, 0x1f, RZ ;  /* 0x0000001f0c007819 */ /* 0x002fc800000006ff */
[----:B------:R1:W3:Y:S01]  /*1d40*/  SYNCS.PHASECHK.TRANS64.TRYWAIT P1, [UR4+0x18], R0 ;  /* 0x00001800ff0075a7 */ /* 0x0002e20008021104 */
[----:B------:R-:W-:Y:S05]  /*1d50*/  @!P0 BRA `(.L_x_32) ;  /* 0x0000000000dc8947 */ /* 0x000fea0003800000 */
[----:B------:R-:W-:Y:S02]  /*1d60*/  USHF.L.U32 UR7, UR14, 0xd, URZ ;  /* 0x0000000d0e077899 */ /* 0x000fe400080006ff */
[----:B------:R-:W-:Y:S02]  /*1d70*/  UIADD3 UR4, UP1, UPT, UR54, 0x80, URZ ;  /* 0x0000008036047890 */ /* 0x000fe4000ff3e0ff */
[----:B------:R-:W-:Y:S02]  /*1d80*/  ULOP3.LUT UR32, UR7, UR53, URZ, 0xfc, !UPT ;  /* 0x0000003507207292 */ /* 0x000fe4000f8efcff */
[----:B------:R-:W-:Y:S02]  /*1d90*/  ULOP3.LUT UR13, UR7, UR45, URZ, 0xfc, !UPT ;  /* 0x0000002d070d7292 */ /* 0x000fe4000f8efcff */
[----:B------:R-:W-:Y:S02]  /*1da0*/  ULEA UR32, UR32, UR22, 0x2 ;  /* 0x0000001620207291 */ /* 0x000fe4000f8e10ff */
[----:B------:R-:W-:-:S02]  /*1db0*/  USHF.L.U32 UR58, UR21, 0x7, URZ ;  /* 0x00000007153a7899 */ /* 0x000fc400080006ff */
[----:B------:R-:W-:Y:S02]  /*1dc0*/  UIADD3 UR6, UP0, UPT, UR54, 0x180, URZ ;  /* 0x0000018036067890 */ /* 0x000fe4000ff1e0ff */
[----:B------:R-:W-:Y:S02]  /*1dd0*/  UIADD3.X UR5, UPT, UPT, URZ, UR55, URZ, UP1, !UPT ;  /* 0x00000037ff057290 */ /* 0x000fe40008ffe4ff */
[----:B------:R-:W-:Y:S02]  /*1de0*/  ULEA UR13, UR13, UR22, 0x2 ;  /* 0x000000160d0d7291 */ /* 0x000fe4000f8e10ff */
[----:B------:R-:W-:Y:S02]  /*1df0*/  UIADD3 UR56, UPT, UPT, UR32, 0x6800, URZ ;  /* 0x0000680020387890 */ /* 0x000fe4000fffe0ff */
[----:B------:R-:W-:Y:S02]  /*1e00*/  UPRMT UR15, URZ, 0x5410, UR31 ;  /* 0x00005410ff0f7896 */ /* 0x000fe4000800001f */
[----:B------:R-:W-:-:S02]  /*1e10*/  UIADD3 UR50, UPT, UPT, UR58, 0x20, URZ ;  /* 0x000000203a327890 */ /* 0x000fc4000fffe0ff */
[----:B------:R-:W-:Y:S02]  /*1e20*/  UIADD3 UR48, UPT, UPT, UR32, 0x8800, URZ ;  /* 0x0000880020307890 */ /* 0x000fe4000fffe0ff */
[----:B------:R-:W-:Y:S02]  /*1e30*/  UIADD3 UR42, UPT, UPT, UR58, 0x40, URZ ;  /* 0x000000403a2a7890 */ /* 0x000fe4000fffe0ff */
[----:B------:R-:W-:Y:S02]  /*1e40*/  UIADD3 UR40, UPT, UPT, UR32, 0xa800, URZ ;  /* 0x0000a80020287890 */ /* 0x000fe4000fffe0ff */
[----:B------:R-:W-:Y:S02]  /*1e50*/  UIADD3 UR34, UPT, UPT, UR58, 0x60, URZ ;  /* 0x000000603a227890 */ /* 0x000fe4000fffe0ff */
[----:B------:R-:W-:Y:S02]  /*1e60*/  UIADD3 UR32, UPT, UPT, UR32, 0xc800, URZ ;  /* 0x0000c80020207890 */ /* 0x000fe4000fffe0ff */
[----:B------:R-:W-:-:S02]  /*1e70*/  UIADD3.X UR7, UPT, UPT, URZ, UR55, URZ, UP0, !UPT ;  /* 0x00000037ff077290 */ /* 0x000fc400087fe4ff */
[----:B------:R-:W-:Y:S02]  /*1e80*/  UPRMT UR23, URZ, 0x5410, UR30 ;  /* 0x00005410ff177896 */ /* 0x000fe4000800001e */
[----:B------:R-:W-:Y:S02]  /*1e90*/  UIADD3 UR24, UPT, UPT, UR13, 0x1e800, URZ ;  /* 0x0001e8000d187890 */ /* 0x000fe4000fffe0ff */
[----:B------:R-:W-:Y:S01]  /*1ea0*/  UIADD3 UR8, UPT, UPT, UR13, 0x20800, URZ ;  /* 0x000208000d087890 */ /* 0x000fe2000fffe0ff */
[----:B------:R-:W-:Y:S01]  /*1eb0*/  UMOV UR46, 0x0 ;  /* 0x00000000002e7882 */ /* 0x000fe20000000000 */
[----:B------:R-:W-:Y:S01]  /*1ec0*/  UMOV UR47, 0x10000000 ;  /* 0x10000000002f7882 */ /* 0x000fe20000000000 */
[----:B------:R-:W-:Y:S01]  /*1ed0*/  UMOV UR49, UR57 ;  /* 0x0000003900317c82 */ /* 0x000fe20008000000 */
[----:B------:R-:W-:Y:S01]  /*1ee0*/  UMOV UR51, UR59 ;  /* 0x0000003b00337c82 */ /* 0x000fe20008000000 */
[----:B------:R-:W-:Y:S01]  /*1ef0*/  UMOV UR52, UR60 ;  /* 0x0000003c00347c82 */ /* 0x000fe20008000000 */
[----:B------:R-:W-:Y:S01]  /*1f00*/  UMOV UR41, UR57 ;  /* 0x0000003900297c82 */ /* 0x000fe20008000000 */
[----:B------:R-:W-:Y:S01]  /*1f10*/  UMOV UR43, UR59 ;  /* 0x0000003b002b7c82 */ /* 0x000fe20008000000 */
[----:B------:R-:W-:Y:S01]  /*1f20*/  UMOV UR44, UR60 ;  /* 0x0000003c002c7c82 */ /* 0x000fe20008000000 */
[----:B------:R-:W-:Y:S01]  /*1f30*/  UTMALDG.3D.MULTICAST [UR56], [UR4], UR15, desc[UR46] ;  /* 0x00002e38040073b4 */ /* 0x000fe2000801180f */
[----:B------:R-:W-:Y:S01]  /*1f40*/  UMOV UR33, UR57 ;  /* 0x0000003900217c82 */ /* 0x000fe20008000000 */
        /* <DEDUP_REMOVED lines=10> */
[----:B------:R-:W-:Y:S01]  /*1ff0*/  UIADD3 UR16, UPT, UPT, UR13, 0x22800, URZ ;  /* 0x000228000d107890 */ /* 0x000fe2000fffe0ff */
[----:B------:R-:W-:Y:S01]  /*2000*/  UMOV UR17, UR57 ;  /* 0x0000003900117c82 */ /* 0x000fe20008000000 */
[----:B------:R-:W-:Y:S01]  /*2010*/  UMOV UR19, UR27 ;  /* 0x0000001b00137c82 */ /* 0x000fe20008000000 */
[----:B------:R-:W-:Y:S01]  /*2020*/  UTMALDG.3D.MULTICAST [UR40], [UR4], UR15, desc[UR46] ;  /* 0x00002e28040073b4 */ /* 0x000fe2000801180f */
[----:B------:R-:W-:Y:S01]  /*2030*/  UMOV UR20, UR60 ;  /* 0x0000003c00147c82 */ /* 0x000fe20008000000 */
[----:B------:R-:W-:Y:S01]  /*2040*/  UMOV UR18, UR42 ;  /* 0x0000002a00127c82 */ /* 0x000fe20008000000 */
[----:B------:R-:W-:Y:S01]  /*2050*/  UTMALDG.3D.MULTICAST [UR32], [UR4], UR15, desc[UR46] ;  /* 0x00002e20040073b4 */ /* 0x000fe2000801180f */
[----:B------:R-:W-:Y:S01]  /*2060*/  UTMALDG.3D.MULTICAST [UR24], [UR6], UR23, desc[UR46] ;  /* 0x00002e18060073b4 */ /* 0x000fe20008011817 */
[----:B------:R4:W-:Y:S01]  /*2070*/  UTMALDG.3D.MULTICAST [UR8], [UR6], UR23, desc[UR46] ;  /* 0x00002e08060073b4 */ /* 0x0009e20008011817 */
[----:B------:R1:W-:Y:S01]  /*2080*/  UTMALDG.3D.MULTICAST [UR16], [UR6], UR23, desc[UR46] ;  /* 0x00002e10060073b4 */ /* 0x0003e20008011817 */
[----:B----4-:R-:W-:Y:S01]  /*2090*/  UIADD3 UR8, UPT, UPT, UR13, 0x24800, URZ ;  /* 0x000248000d087890 */ /* 0x010fe2000fffe0ff */
[----:B------:R-:W-:-:S08]  /*20a0*/  UMOV UR10, UR34 ;  /* 0x00000022000a7c82 */ /* 0x000fd00008000000 */
[----:B------:R1:W-:Y:S02]  /*20b0*/  UTMALDG.3D.MULTICAST [UR8], [UR6], UR23, desc[UR46] ;  /* 0x00002e08060073b4 */ /* 0x0003e40008011817 */
[----:B-1----:R-:W-:Y:S01]  /*20c0*/  NOP ;  /* 0x0000000000007918 */ /* 0x002fe20000000000 */
.L_x_32:
[----:B------:R-:W-:Y:S05]  /*20d0*/  BSYNC.RECONVERGENT B0 ;  /* 0x0000000000007941 */ /* 0x000fea0003800200 */
.L_x_31:
[----:B------:R-:W-:Y:S01]  /*20e0*/  UIADD3 UR21, UPT, UPT, UR21, 0x1, URZ ;  /* 0x0000000115157890 */ /* 0x000fe2000fffe0ff */
[----:B------:R-:W-:Y:S01]  /*20f0*/  UMOV UR14, UR29 ;  /* 0x0000001d000e7c82 */ /* 0x000fe20008000000 */
[----:B------:R-:W-:Y:S02]  /*2100*/  UMOV UR15, UR37 ;  /* 0x00000025000f7c82 */ /* 0x000fe40008000000 */
[----:B------:R-:W-:-:S09]  /*2110*/  UISETP.NE.AND UP0, UPT, UR21, UR37, UPT ;  /* 0x000000251500728c */ /* 0x000fd2000bf05270 */
[----:B------:R-:W-:Y:S05]  /*2120*/  BRA.U UP0, `(.L_x_33) ;  /* 0xfffffff900a47547 */ /* 0x000fea000b83ffff */
.L_x_25:
[----:B------:R-:W-:Y:S01]  /*2130*/  ULEA UR4, UR29, UR22, 0x3 ;  /* 0x000000161d047291 */ /* 0x000fe2000f8e18ff */
[----:B-1----:R-:W-:Y:S01]  /*2140*/  SHF.L.U32 R0, R12, 0x1f, RZ ;  /* 0x0000001f0c007819 */ /* 0x002fe200000006ff */
[----:B------:R-:W-:Y:S01]  /*2150*/  @!P2 SYNCS.ARRIVE.TRANS64.A1T0 RZ, [UR22+0x68], RZ ;  /* 0x000068ffffffa9a7 */ /* 0x000fe20008100016 */
[----:B------:R-:W-:-:S06]  /*2160*/  UISETP.GT.AND UP0, UPT, UR67, UR66, UPT ;  /* 0x000000424300728c */ /* 0x000fcc000bf04270 */
[----:B--23--:R1:W2:Y:S03]  /*2170*/  SYNCS.PHASECHK.TRANS64.TRYWAIT P1, [UR4+0x18], R0 ;  /* 0x00001800ff0075a7 */ /* 0x00c2a60008021104 */
[----:B------:R-:W-:Y:S05]  /*2180*/  BRA.U !UP0, `(.L_x_34) ;  /* 0x0000000508607547 */ /* 0x000fea000b800000 */
[----:B------:R-:W-:Y:S01]  /*2190*/  UIADD3 UR23, UPT, UPT, UR69, UR15, URZ ;  /* 0x0000000f45177290 */ /* 0x000fe2000fffe0ff */
[----:B------:R-:W-:-:S11]  /*21a0*/  UMOV UR14, UR29 ;  /* 0x0000001d000e7c82 */ /* 0x000fd60008000000 */
.L_x_42:
[----:B------:R-:W-:Y:S01]  /*21b0*/  ULEA UR57, UR14, UR22, 0x3 ;  /* 0x000000160e397291 */ /* 0x000fe2000f8e18ff */
[----:B--2---:R-:W-:Y:S01]  /*21c0*/  @!P4 MOV R2, 0x10000 ;  /* 0x000100000002c802 */ /* 0x004fe20000000f00 */
[----:B--23--:R-:W-:Y:S10]  /*21d0*/  @P1 BRA `(.L_x_35) ;  /* 0x00000000000c1947 */ /* 0x00cff40003800000 */
[----:B------:R-:W-:-:S04]  /*21e0*/  SHF.L.U32 R3, R12, 0x1f, RZ ;  /* 0x0000001f0c037819 */ /* 0x000fc800000006ff */
[----:B------:R-:W2:Y:S02]  /*21f0*/  SYNCS.PHASECHK.TRANS64.TRYWAIT P0, [UR57+0x18], R3 ;  /* 0x00001803ff0075a7 */ /* 0x000ea40008001139 */
[----:B--2---:R-:W-:Y:S05]  /*2200*/  @!P0 BRA `(.L_x_36) ;  /* 0x0000005c00588947 */ /* 0x004fea0003800000 */
.L_x_35:
[----:B------:R2:W-:Y:S01]  /*2210*/  @!P4 SYNCS.ARRIVE.TRANS64 RZ, [UR57], R2 ;  /* 0x00000002ffffc9a7 */ /* 0x0005e20008000039 */
[----:B------:R-:W-:-:S04]  /*2220*/  ULOP3.LUT UR4, UR38, 0x2, URZ, 0xfc, !UPT ;  /* 0x0000000226047892 */ /* 0x000fc8000f8efcff */
[----:B------:R-:W-:-:S09]  /*2230*/  UISETP.NE.AND UP0, UPT, UR4, 0x2, UPT ;  /* 0x000000020400788c */ /* 0x000fd2000bf05270 */
[----:B------:R-:W-:Y:S05]  /*2240*/  BRA.U UP0, `(.L_x_37) ;  /* 0x0000000100047547 */ /* 0x000fea000b800000 */
[----:B------:R-:W-:Y:S05]  /*2250*/  BPT.TRAP 0x1 ;  /* 0x000000040000795c */ /* 0x000fea0000300000 */
.L_x_37:
[----:B------:R-:W-:Y:S04]  /*2260*/  BSSY.RECONVERGENT B0, `(.L_x_38) ;  /* 0x0000003000007945 */ /* 0x000fe80003800200 */
[----:B------:R-:W-:Y:S05]  /*2270*/  @P3 BRA `(.L_x_39) ;  /* 0x0000000000043947 */ /* 0x000fea0003800000 */
[----:B------:R-:W-:Y:S05]  /*2280*/  BPT.TRAP 0x1 ;  /* 0x000000040000795c */ /* 0x000fea0000300000 */
.L_x_39:
[----:B------:R-:W-:Y:S05]  /*2290*/  BSYNC.RECONVERGENT B0 ;  /* 0x0000000000007941 */ /* 0x000fea0003800200 */
.L_x_38:
        /* <DEDUP_REMOVED lines=57> */
[----:B------:R4:W-:Y:S01]  /*2630*/  UTMALDG.3D.MULTICAST [UR32], [UR4], UR16, desc[UR46] ;  /* 0x00002e20040073b4 */ /* 0x0009e20008011810 */
[----:B------:R-:W-:Y:S01]  /*2640*/  UTMALDG.3D.MULTICAST [UR24], [UR6], UR21, desc[UR46] ;  /* 0x00002e18060073b4 */ /* 0x000fe20008011815 */
[----:B------:R2:W-:Y:S01]  /*2650*/  UTMALDG.3D.MULTICAST [UR8], [UR6], UR21, desc[UR46] ;  /* 0x00002e08060073b4 */ /* 0x0005e20008011815 */
[----:B----4-:R-:W-:-:S09]  /*2660*/  UIADD3 UR16, UPT, UPT, UR13, 0x22800, URZ ;  /* 0x000228000d107890 */ /* 0x010fd2000fffe0ff */
[----:B------:R4:W-:Y:S01]  /*2670*/  UTMALDG.3D.MULTICAST [UR16], [UR6], UR21, desc[UR46] ;  /* 0x00002e10060073b4 */ /* 0x0009e20008011815 */
[----:B--2---:R-:W-:Y:S01]  /*2680*/  UIADD3 UR8, UPT, UPT, UR13, 0x24800, URZ ;  /* 0x000248000d087890 */ /* 0x004fe2000fffe0ff */
[----:B------:R-:W-:-:S08]  /*2690*/  UMOV UR10, UR34 ;  /* 0x00000022000a7c82 */ /* 0x000fd00008000000 */
[----:B------:R4:W-:Y:S02]  /*26a0*/  UTMALDG.3D.MULTICAST [UR8], [UR6], UR21, desc[UR46] ;  /* 0x00002e08060073b4 */ /* 0x0009e40008011815 */
[----:B----4-:R-:W-:Y:S01]  /*26b0*/  NOP ;  /* 0x0000000000007918 */ /* 0x010fe20000000000 */
.L_x_41:
[----:B------:R-:W-:Y:S05]  /*26c0*/  BSYNC.RECONVERGENT B0 ;  /* 0x0000000000007941 */ /* 0x000fea0003800200 */
.L_x_40:
[----:B------:R-:W-:Y:S01]  /*26d0*/  UIADD3 UR15, UPT, UPT, UR15, 0x1, URZ ;  /* 0x000000010f0f7890 */ /* 0x000fe2000fffe0ff */
[----:B------:R-:W-:-:S03]  /*26e0*/  UMOV UR14, UR29 ;  /* 0x0000001d000e7c82 */ /* 0x000fc60008000000 */
[----:B------:R-:W-:-:S09]  /*26f0*/  UISETP.NE.AND UP0, UPT, UR15, UR23, UPT ;  /* 0x000000170f00728c */ /* 0x000fd2000bf05270 */
[----:B------:R-:W-:Y:S05]  /*2700*/  BRA.U UP0, `(.L_x_42) ;  /* 0xfffffff900a87547 */ /* 0x000fea000b83ffff */
.L_x_34:
[C---:B------:R-:W-:Y:S01]  /*2710*/  LEA R3, R11.reuse, UR22, 0x3 ;  /* 0x000000160b037c11 */ /* 0x040fe2000f8e18ff */
[----:B------:R-:W-:Y:S01]  /*2720*/  NOP ;  /* 0x0000000000007918 */ /* 0x000fe20000000000 */
[----:B-1----:R-:W-:Y:S02]  /*2730*/  SHF.L.U32 R0, R10, 0x1f, RZ ;  /* 0x0000001f0a007819 */ /* 0x002fe400000006ff */
[----:B------:R-:W-:Y:S02]  /*2740*/  LEA R4, R11, UR22, 0x4 ;  /* 0x000000160b047c11 */ /* 0x000fe4000f8e20ff */
[----:B------:R-:W1:Y:S02]  /*2750*/  SYNCS.PHASECHK.TRANS64.TRYWAIT P0, [R3+URZ+0x70], R0 ;  /* 0x00007000030075a7 */ /* 0x000e6400080011ff */
[----:B-1----:R-:W-:Y:S05]  /*2760*/  @!P0 BRA `(.L_x_43) ;  /* 0x0000005800188947 */ /* 0x002fea0003800000 */
.L_x_128:
[----:B------:R-:W4:Y:S01]  /*2770*/  LDS.128 R4, [R4+0x100] ;  /* 0x0001000004047984 */ /* 0x000f220000000c00 */
[----:B------:R-:W-:Y:S01]  /*2780*/  UISETP.GE.AND UP0, UPT, UR39, 0x1, UPT ;  /* 0x000000012700788c */ /* 0x000fe2000bf06270 */
[----:B------:R-:W-:Y:S01]  /*2790*/  @!PT LDS RZ, [RZ] ;  /* 0x00000000fffff984 */ /* 0x000fe20000000800 */
[----:B------:R-:W-:Y:S01]  /*27a0*/  @!PT LDS RZ, [RZ] ;  /* 0x00000000fffff984 */ /* 0x000fe20000000800 */
[----:B------:R-:W-:Y:S01]  /*27b0*/  @!PT LDS RZ, [RZ] ;  /* 0x00000000fffff984 */ /* 0x000fe20000000800 */
[----:B------:R-:W-:Y:S01]  /*27c0*/  @!PT LDS RZ, [RZ] ;  /* 0x00000000fffff984 */ /* 0x000fe20000000800 */
[----:B------:R1:W-:Y:S06]  /*27d0*/  MEMBAR.ALL.CTA ;  /* 0x0000000000007992 */ /* 0x0003ec0000008000 */
[----:B-1----:R-:W1:Y:S01]  /*27e0*/  FENCE.VIEW.ASYNC.S ;  /* 0x00000000000073c6 */ /* 0x002e620000000000 */
[----:B----4-:R-:W-:-:S13]  /*27f0*/  LOP3.LUT P0, RZ, R6, 0x1, RZ, 0xc0, !PT ;  /* 0x0000000106ff7812 */ /* 0x010fda000780c0ff */
[----:B-1----:R-:W-:Y:S01]  /*2800*/  VOTEU.ANY UP1, P0 ;  /* 0x0000000000ff7886 */ /* 0x002fe20000020100 */
[----:B------:R-:W-:-:S13]  /*2810*/  PLOP3.LUT P0, PT, PT, PT, UP1, 0x80, 0x8 ;  /* 0x000000000008781c */ /* 0x000fda0003f0f018 */
[----:B------:R-:W-:Y:S02]  /*2820*/  @P0 LOP3.LUT R0, R5, 0xffff, RZ, 0xc0, !PT ;  /* 0x0000ffff05000812 */ /* 0x000fe400078ec0ff */
[----:B--2---:R-:W-:Y:S02]  /*2830*/  @P0 MOV R2, R4 ;  /* 0x0000000400020202 */ /* 0x004fe40000000f00 */
[----:B------:R-:W-:Y:S01]  /*2840*/  @P0 R2UR UR5, R0 ;  /* 0x00000000000502ca */ /* 0x000fe200000e0000 */
[----:B------:R-:W-:Y:S01]  /*2850*/  VIADD R0, R3, 0x80 ;  /* 0x0000008003007836 */ /* 0x000fe20000000000 */
[----:B------:R-:W-:Y:S02]  /*2860*/  @P0 SHF.R.U32.HI R4, RZ, 0x10, R5 ;  /* 0x00000010ff040819 */ /* 0x000fe40000011605 */
[----:B------:R-:W-:Y:S02]  /*2870*/  @P0 R2UR UR6, R2 ;  /* 0x00000000020602ca */ /* 0x000fe400000e0000 */
[----:B------:R-:W-:-:S02]  /*2880*/  PRMT R0, RZ, 0x654, R0 ;  /* 0x00000654ff007816 */ /* 0x000fc40000000000 */
[----:B------:R-:W-:Y:S02]  /*2890*/  @P0 R2UR UR4, R4 ;  /* 0x00000000040402ca */ /* 0x000fe400000e0000 */
[----:B------:R1:W-:Y:S03]  /*28a0*/  SYNCS.ARRIVE.TRANS64.RED.A1T0 RZ, [R0+URZ], RZ ;  /* 0x000000ff00ff79a7 */ /* 0x0003e600081004ff */
[----:B------:R-:W-:-:S04]  /*28b0*/  @UP1 UMOV UR61, UR5 ;  /* 0x00000005003d1c82 */ /* 0x000fc80008000000 */
[----:B------:R-:W-:-:S04]  /*28c0*/  @UP1 UMOV UR62, UR6 ;  /* 0x00000006003e1c82 */ /* 0x000fc80008000000 */
[----:B------:R-:W-:Y:S01]  /*28d0*/  @UP1 UMOV UR60, UR4 ;  /* 0x00000004003c1c82 */ /* 0x000fe20008000000 */
[----:B------:R-:W-:Y:S05]  /*28e0*/  BRA.U !UP0, `(.L_x_44) ;  /* 0x0000000108d47547 */ /* 0x000fea000b800000 */
[----:B------:R-:W2:Y:S01]  /*28f0*/  LDCU.128 UR12, c[0x0][0xb10] ;  /* 0x00016200ff0c77ac */ /* 0x000ea20008000c00 */
[----:B------:R-:W4:Y:S01]  /*2900*/  LDCU UR21, c[0x0][0xb20] ;  /* 0x00016400ff1577ac */ /* 0x000f220008000800 */
[----:B------:R-:W3:Y:S01]  /*2910*/  LDCU UR20, c[0x0][0xb0c] ;  /* 0x00016180ff1477ac */ /* 0x000ee20008000800 */
[----:B------:R-:W1:Y:S01]  /*2920*/  LDCU.64 UR8, c[0x0][0xb28] ;  /* 0x00016500ff0877ac */ /* 0x000e620008000a00 */
[----:B------:R-:W-:Y:S02]  /*2930*/  UISETP.NE.AND UP3, UPT, UR39, 0x1, UPT ;  /* 0x000000012700788c */ /* 0x000fe4000bf65270 */
[----:B--2---:R-:W-:Y:S02]  /*2940*/  UIMAD.WIDE.U32 UR6, UR64, UR15, URZ ;  /* 0x0000000f400672a5 */ /* 0x004fe4000f8e00ff */
[----:B------:R-:W-:Y:S02]  /*2950*/  UIMAD.WIDE.U32 UR4, UR65, UR12, URZ ;  /* 0x0000000c410472a5 */ /* 0x000fe4000f8e00ff */
[----:B------:R-:W-:-:S02]  /*2960*/  UISETP.NE.AND UP0, UPT, UR14, 0x1, UPT ;  /* 0x000000010e00788c */ /* 0x000fc4000bf05270 */
[----:B------:R-:W-:Y:S01]  /*2970*/  UIMAD.WIDE.U32 UR18, UR61, UR15, URZ ;  /* 0x0000000f3d1272a5 */ /* 0x000fe2000f8e00ff */
[----:B------:R-:W-:Y:S02]  /*2980*/  UMOV UR6, UR7 ;  /* 0x0000000700067c82 */ /* 0x000fe40008000000 */
[----:B------:R-:W-:Y:S01]  /*2990*/  UMOV UR4, UR5 ;  /* 0x0000000500047c82 */ /* 0x000fe20008000000 */
[----:B----4-:R-:W-:Y:S02]  /*29a0*/  USHF.R.U32.HI UR6, URZ, UR21, UR6 ;  /* 0x00000015ff067299 */ /* 0x010fe40008011606 */
[----:B---3--:R-:W-:Y:S02]  /*29b0*/  UISETP.NE.AND UP2, UPT, UR20, 0x1, UPT ;  /* 0x000000011400788c */ /* 0x008fe4000bf45270 */
[----:B------:R-:W-:Y:S02]  /*29c0*/  USHF.R.U32.HI UR4, URZ, UR13, UR4 ;  /* 0x0000000dff047299 */ /* 0x000fe40008011604 */
[----:B------:R-:W-:-:S02]  /*29d0*/  USEL UR5, UR64, UR6, !UP0 ;  /* 0x0000000640057287 */ /* 0x000fc4000c000000 */
[----:B------:R-:W-:Y:S02]  /*29e0*/  USEL UR6, UR65, UR4, !UP2 ;  /* 0x0000000441067287 */ /* 0x000fe4000d000000 */
[----:B-1----:R-:W-:Y:S01]  /*29f0*/  UIMAD.WIDE.U32 UR10, UR5, UR8, URZ ;  /* 0x00000008050a72a5 */ /* 0x002fe2000f8e00ff */
[----:B------:R-:W-:Y:S01]  /*2a00*/  UMOV UR4, UR19 ;  /* 0x0000001300047c82 */ /* 0x000fe20008000000 */
[----:B------:R-:W-:Y:S02]  /*2a10*/  UIMAD.WIDE.U32 UR16, UR62, UR12, URZ ;  /* 0x0000000c3e1072a5 */ /* 0x000fe4000f8e00ff */
[----:B------:R-:W-:-:S03]  /*2a20*/  UIMAD.WIDE.U32 UR18, UR6, UR8, URZ ;  /* 0x00000008061272a5 */ /* 0x000fc6000f8e00ff */
[----:B------:R-:W-:Y:S01]  /*2a30*/  UMOV UR10, UR11 ;  /* 0x0000000b000a7c82 */ /* 0x000fe20008000000 */
[----:B------:R-:W-:Y:S02]  /*2a40*/  USHF.R.U32.HI UR4, URZ, UR21, UR4 ;  /* 0x00000015ff047299 */ /* 0x000fe40008011604 */
[----:B------:R-:W-:Y:S01]  /*2a50*/  @UP3 USHF.R.U32.HI UR5, URZ, UR9, UR10 ;  /* 0x00000009ff053299 */ /* 0x000fe2000801160a */
[----:B------:R-:W-:Y:S01]  /*2a60*/  UMOV UR16, UR17 ;  /* 0x0000001100107c82 */ /* 0x000fe20008000000 */
[----:B------:R-:W-:Y:S01]  /*2a70*/  UMOV UR18, UR19 ;  /* 0x0000001300127c82 */ /* 0x000fe20008000000 */
[----:B------:R-:W-:Y:S02]  /*2a80*/  USHF.R.U32.HI UR13, URZ, UR13, UR16 ;  /* 0x0000000dff0d7299 */ /* 0x000fe40008011610 */
[----:B------:R-:W-:Y:S02]  /*2a90*/  USEL UR4, UR61, UR4, !UP0 ;  /* 0x000000043d047287 */ /* 0x000fe4000c000000 */
[----:B------:R-:W-:-:S02]  /*2aa0*/  @UP3 USHF.R.U32.HI UR6, URZ, UR9, UR18 ;  /* 0x00000009ff063299 */ /* 0x000fc40008011612 */
[----:B------:R-:W-:Y:S02]  /*2ab0*/  UIMAD UR7, UR39, UR5, URZ ;  /* 0x00000005270772a4 */ /* 0x000fe4000f8e02ff */
[----:B------:R-:W-:Y:S02]  /*2ac0*/  USEL UR5, UR62, UR13, !UP2 ;  /* 0x0000000d3e057287 */ /* 0x000fe4000d000000 */
[----:B------:R-:W-:Y:S02]  /*2ad0*/  UIMAD UR10, UR39, UR6, URZ ;  /* 0x00000006270a72a4 */ /* 0x000fe4000f8e02ff */
[----:B------:R-:W-:Y:S02]  /*2ae0*/  UISETP.GE.AND UP0, UPT, UR4, UR7, UPT ;  /* 0x000000070400728c */ /* 0x000fe4000bf06270 */
[----:B------:R-:W-:Y:S02]  /*2af0*/  UIMAD.WIDE.U32 UR12, UR4, UR8, URZ ;  /* 0x00000008040c72a5 */ /* 0x000fe4000f8e00ff */
[----:B------:R-:W-:-:S02]  /*2b00*/  UISETP.GE.OR UP0, UPT, UR5, UR10, UP0 ;  /* 0x0000000a0500728c */ /* 0x000fc40008706670 */
        /* <DEDUP_REMOVED lines=19> */
.L_x_44:
[----:B------:R-:W2:Y:S02]  /*2c40*/  LDCU UR4, c[0x0][0xb30] ;  /* 0x00016600ff0477ac */ /* 0x000ea40008000800 */
[----:B--2---:R-:W-:-:S09]  /*2c50*/  UISETP.NE.AND UP0, UPT, UR4, 0x1, UPT ;  /* 0x000000010400788c */ /* 0x004fd2000bf05270 */
[----:B------:R-:W-:Y:S05]  /*2c60*/  BRA.U UP0, `(.L_x_45) ;  /* 0x0000000100447547 */ /* 0x000fea000b800000 */
[----:B------:R-:W2:Y:S01]  /*2c70*/  LDCU.128 UR8, c[0x0][0xb10] ;  /* 0x00016200ff0877ac */ /* 0x000ea20008000c00 */
[----:B------:R-:W4:Y:S01]  /*2c80*/  LDCU UR12, c[0x0][0xb0c] ;  /* 0x00016180ff0c77ac */ /* 0x000f220008000800 */
[----:B------:R-:W1:Y:S01]  /*2c90*/  LDCU UR13, c[0x0][0xb20] ;  /* 0x00016400ff0d77ac */ /* 0x000e620008000800 */
[----:B--2---:R-:W-:Y:S02]  /*2ca0*/  UIMAD.WIDE.U32 UR6, UR62, UR8, URZ ;  /* 0x000000083e0672a5 */ /* 0x004fe4000f8e00ff */
[----:B------:R-:W-:Y:S02]  /*2cb0*/  UIMAD.WIDE.U32 UR4, UR61, UR11, URZ ;  /* 0x0000000b3d0472a5 */ /* 0x000fe4000f8e00ff */
[----:B----4-:R-:W-:Y:S02]  /*2cc0*/  UISETP.NE.AND UP2, UPT, UR12, 0x1, UPT ;  /* 0x000000010c00788c */ /* 0x010fe4000bf45270 */
[----:B------:R-:W-:Y:S01]  /*2cd0*/  UISETP.NE.AND UP0, UPT, UR10, 0x1, UPT ;  /* 0x000000010a00788c */ /* 0x000fe2000bf05270 */
[----:B------:R-:W-:-:S02]  /*2ce0*/  UMOV UR6, UR7 ;  /* 0x0000000700067c82 */ /* 0x000fc40008000000 */
[----:B------:R-:W-:Y:S01]  /*2cf0*/  UMOV UR4, UR5 ;  /* 0x0000000500047c82 */ /* 0x000fe20008000000 */
[----:B------:R-:W-:Y:S02]  /*2d00*/  USHF.R.U32.HI UR9, URZ, UR9, UR6 ;  /* 0x00000009ff097299 */ /* 0x000fe40008011606 */
[----:B-1----:R-:W-:Y:S02]  /*2d10*/  USHF.R.U32.HI UR4, URZ, UR13, UR4 ;  /* 0x0000000dff047299 */ /* 0x002fe40008011604 */
[----:B------:R-:W-:Y:S02]  /*2d20*/  USEL UR5, UR62, UR9, !UP2 ;  /* 0x000000093e057287 */ /* 0x000fe4000d000000 */
[----:B------:R-:W-:-:S04]  /*2d30*/  USEL UR4, UR61, UR4, !UP0 ;  /* 0x000000043d047287 */ /* 0x000fc8000c000000 */
[----:B------:R-:W-:Y:S02]  /*2d40*/  UIADD3 UR6, UPT, UPT, UR5, -UR4, URZ ;  /* 0x8000000405067290 */ /* 0x000fe4000fffe0ff */
[----:B------:R-:W-:Y:S02]  /*2d50*/  UIADD3 UR4, UPT, UPT, -UR5, UR4, URZ ;  /* 0x0000000405047290 */ /* 0x000fe4000fffe1ff */
[----:B------:R-:W-:Y:S02]  /*2d60*/  UIMAD UR61, UR6, UR10, UR61 ;  /* 0x0000000a063d72a4 */ /* 0x000fe4000f8e023d */
[----:B------:R-:W-:-:S12]  /*2d70*/  UIMAD UR62, UR4, UR12, UR62 ;  /* 0x0000000c043e72a4 */ /* 0x000fd8000f8e023e */
.L_x_45:
[----:B------:R-:W-:Y:S01]  /*2d80*/  VIADD R11, R11, 0x1 ;  /* 0x000000010b0b7836 */ /* 0x000fe20000000000 */
[----:B------:R-:W-:Y:S02]  /*2d90*/  R2UR UR5, R59 ;  /* 0x000000003b0572ca */ /* 0x000fe400000e0000 */
[----:B------:R-:W-:Y:S02]  /*2da0*/  R2UR UR4, R58 ;  /* 0x000000003a0472ca */ /* 0x000fe400000e0000 */
[C---:B------:R-:W-:Y:S02]  /*2db0*/  ISETP.NE.AND P0, PT, R11.reuse, 0x2, PT ;  /* 0x000000020b00780c */ /* 0x040fe40003f05270 */
[----:B------:R-:W-:Y:S02]  /*2dc0*/  PLOP3.LUT P2, PT, PT, PT, PT, 0x80, 0x8 ;  /* 0x000000000008781c */ /* 0x000fe40003f4f070 */
[----:B-1----:R-:W-:Y:S02]  /*2dd0*/  SEL R0, RZ, 0x1, P0 ;  /* 0x00000001ff007807 */ /* 0x002fe40000000000 */
[----:B------:R-:W-:-:S02]  /*2de0*/  SEL R11, R11, RZ, P0 ;  /* 0x000000ff0b0b7207 */ /* 0x000fc40000000000 */
[----:B------:R-:W-:Y:S01]  /*2df0*/  LOP3.LUT R10, R10, R0, RZ, 0x3c, !PT ;  /* 0x000000000a0a7212 */ /* 0x000fe200078e3cff */
[----:B------:R-:W-:Y:S02]  /*2e00*/  UIADD3 UR25, UPT, UPT, UR62, UR5, URZ ;  /* 0x000000053e197290 */ /* 0x000fe4000fffe0ff */
[----:B------:R-:W-:Y:S01]  /*2e10*/  UIADD3 UR27, UPT, UPT, UR61, UR4, URZ ;  /* 0x000000043d1b7290 */ /* 0x000fe2000fffe0ff */
[----:B------:R-:W-:Y:S11]  /*2e20*/  BRA.U UP1, `(.L_x_46) ;  /* 0xffffffe901f07547 */ /* 0x000ff6000b83ffff */
[----:B------:R-:W-:Y:S01]  /*2e30*/  UIADD3 UR22, UPT, UPT, UR22, 0x18, URZ ;  /* 0x0000001816167890 */ /* 0x000fe2000fffe0ff */
[----:B------:R-:W-:-:S03]  /*2e40*/  SHF.L.U32 R2, R12, 0x1f, RZ ;  /* 0x0000001f0c027819 */ /* 0x000fc600000006ff */
[----:B------:R-:W-:-:S09]  /*2e50*/  ULEA UR4, UR29, UR22, 0x3 ;  /* 0x000000161d047291 */ /* 0x000fd2000f8e18ff */
[----:B------:R-:W1:Y:S02]  /*2e60*/  SYNCS.PHASECHK.TRANS64.TRYWAIT P0, [UR4], R2 ;  /* 0x00000002ff0075a7 */ /* 0x000e640008001104 */
[----:B-1----:R-:W-:Y:S05]  /*2e70*/  @!P0 BRA `(.L_x_47) ;  /* 0x0000005000688947 */ /* 0x002fea0003800000 */
.L_x_130:
[----:B------:R-:W-:-:S04]  /*2e80*/  UIADD3 UR4, UPT, UPT, UR29, 0x1, URZ ;  /* 0x000000011d047890 */ /* 0x000fc8000fffe0ff */
[----:B------:R-:W-:-:S04]  /*2e90*/  UISETP.NE.AND UP0, UPT, UR4, 0x3, UPT ;  /* 0x000000030400788c */ /* 0x000fc8000bf05270 */
[----:B------:R-:W-:Y:S02]  /*2ea0*/  USEL UR6, URZ, 0x1, UP0 ;  /* 0x00000001ff067887 */ /* 0x000fe40008000000 */
[----:B------:R-:W-:-:S04]  /*2eb0*/  USEL UR4, UR4, URZ, UP0 ;  /* 0x000000ff04047287 */ /* 0x000fc80008000000 */
[----:B------:R-:W-:Y:S01]  /*2ec0*/  ULEA UR5, UR4, UR22, 0x3 ;  /* 0x0000001604057291 */ /* 0x000fe2000f8e18ff */
[----:B------:R-:W-:-:S04]  /*2ed0*/  LOP3.LUT R12, R12, UR6, RZ, 0x3c, !PT ;  /* 0x000000060c0c7c12 */ /* 0x000fc8000f8e3cff */
[----:B-1----:R-:W-:-:S04]  /*2ee0*/  SHF.L.U32 R2, R12, 0x1f, RZ ;  /* 0x0000001f0c027819 */ /* 0x002fc800000006ff */
[----:B------:R-:W1:Y:S02]  /*2ef0*/  SYNCS.PHASECHK.TRANS64.TRYWAIT P0, [UR5], R2 ;  /* 0x00000002ff0075a7 */ /* 0x000e640008001105 */
[----:B-1----:R-:W-:Y:S05]  /*2f00*/  @!P0 BRA `(.L_x_48) ;  /* 0x00000050005c8947 */ /* 0x002fea0003800000 */
.L_x_132:
[----:B------:R-:W-:-:S04]  /*2f10*/  UIADD3 UR4, UPT, UPT, UR4, 0x1, URZ ;  /* 0x0000000104047890 */ /* 0x000fc8000fffe0ff */
[----:B------:R-:W-:-:S04]  /*2f20*/  UISETP.NE.AND UP0, UPT, UR4, 0x3, UPT ;  /* 0x000000030400788c */ /* 0x000fc8000bf05270 */
[----:B------:R-:W-:Y:S02]  /*2f30*/  USEL UR5, URZ, 0x1, UP0 ;  /* 0x00000001ff057887 */ /* 0x000fe40008000000 */
[----:B------:R-:W-:-:S04]  /*2f40*/  USEL UR4, UR4, URZ, UP0 ;  /* 0x000000ff04047287 */ /* 0x000fc80008000000 */
[----:B------:R-:W-:Y:S01]  /*2f50*/  ULEA UR4, UR4, UR22, 0x3 ;  /* 0x0000001604047291 */ /* 0x000fe2000f8e18ff */
[----:B-1----:R-:W-:-:S04]  /*2f60*/  LOP3.LUT R2, R12, UR5, RZ, 0x3c, !PT ;  /* 0x000000050c027c12 */ /* 0x002fc8000f8e3cff */
[----:B------:R-:W-:Y:S01]  /*2f70*/  SHF.L.U32 R2, R2, 0x1f, RZ ;  /* 0x0000001f02027819 */ /* 0x000fe200000006ff */
[----:B------:R-:W-:-:S07]  /*2f80*/  IMAD.U32 R0, RZ, RZ, UR4 ;  /* 0x00000004ff007e24 */ /* 0x000fce000f8e00ff */
.L_x_49:
[----:B-1----:R1:W2:Y:S02]  /*2f90*/  SYNCS.PHASECHK.TRANS64.TRYWAIT P0, [R0+URZ], R2 ;  /* 0x00000002000075a7 */ /* 0x0022a400080011ff */
[----:B--2---:R-:W-:Y:S05]  /*2fa0*/  @!P0 NANOSLEEP.SYNCS 0x989680 ;  /* 0x009896800000895d */ /* 0x004fea0003900000 */
[----:B------:R-:W2:Y:S02]  /*2fb0*/  @!P0 SYNCS.PHASECHK.TRANS64 P0, [R0+URZ], R2 ;  /* 0x00000002000085a7 */ /* 0x000ea400080010ff */
[----:B--2---:R-:W-:Y:S05]  /*2fc0*/  @P0 EXIT ;  /* 0x000000000000094d */ /* 0x004fea0003800000 */
[----:B------:R-:W-:Y:S05]  /*2fd0*/  BRA `(.L_x_49) ;  /* 0xfffffffc00ec7947 */ /* 0x000fea000383ffff */
.L_x_22:
[----:B------:R-:W-:-:S04]  /*2fe0*/  UISETP.NE.AND UP0, UPT, UR63, URZ, UPT ;  /* 0x000000ff3f00728c */ /* 0x000fc8000bf05270 */
[----:B------:R-:W-:-:S09]  /*2ff0*/  UISETP.NE.OR UP0, UPT, UR22, 0x1, UP0 ;  /* 0x000000011600788c */ /* 0x000fd20008705670 */
[----:B------:R-:W-:Y:S05]  /*3000*/  BRA.U UP0, `(.L_x_50) ;  /* 0x0000000500487547 */ /* 0x000fea000b800000 */
[----:B------:R-:W-:Y:S01]  /*3010*/  ISETP.GE.U32.AND P2, PT, R0, 0x8, PT ;  /* 0x000000080000780c */ /* 0x000fe20003f46070 */
[----:B------:R-:W-:Y:S01]  /*3020*/  IMAD.MOV.U32 R12, RZ, RZ, 0x1 ;  /* 0x00000001ff0c7424 */ /* 0x000fe200078e00ff */
[----:B------:R-:W-:Y:S02]  /*3030*/  CS2R R10, SRZ ;  /* 0x00000000000a7805 */ /* 0x000fe4000001ff00 */
[----:B------:R-:W-:Y:S01]  /*3040*/  CS2R R8, SRZ ;  /* 0x0000000000087805 */ /* 0x000fe2000001ff00 */
[----:B------:R-:W-:Y:S01]  /*3050*/  UMOV UR6, 0x400 ;  /* 0x0000040000067882 */ /* 0x000fe20000000000 */
[----:B------:R-:W-:Y:S01]  /*3060*/  UMOV UR5, URZ ;  /* 0x000000ff00057c82 */ /* 0x000fe20008000000 */
[----:B------:R-:W-:-:S12]  /*3070*/  ULEA UR6, UR63, UR6, 0x18 ;  /* 0x000000063f067291 */ /* 0x000fd8000f8ec0ff */
.L_x_54:
[----:B------:R-:W-:Y:S02]  /*3080*/  LEA R2, R8, UR6, 0x3 ;  /* 0x0000000608027c11 */ /* 0x000fe4000f8e18ff */
[----:B------:R-:W-:-:S03]  /*3090*/  SHF.L.U32 R4, R9, 0x1f, RZ ;  /* 0x0000001f09047819 */ /* 0x000fc600000006ff */
[----:B------:R-:W-:Y:S01]  /*30a0*/  VIADD R5, R2, 0xe0 ;  /* 0x000000e002057836 */ /* 0x000fe20000000000 */
[----:B------:R-:W2:Y:S02]  /*30b0*/  SYNCS.PHASECHK.TRANS64.TRYWAIT P0, [R2+URZ+0xd0], R4 ;  /* 0x0000d004020075a7 */ /* 0x000ea400080011ff */
[----:B--2---:R-:W-:Y:S05]  /*30c0*/  @!P0 BRA `(.L_x_51) ;  /* 0x0000005000048947 */ /* 0x004fea0003800000 */
.L_x_133:
[----:B------:R-:W-:Y:S01]  /*30d0*/  ULEA UR4, UR5, UR6, 0x3 ;  /* 0x0000000605047291 */ /* 0x000fe2000f8e18ff */
[----:B--2---:R-:W-:Y:S01]  /*30e0*/  PRMT R2, RZ, 0x654, R5 ;  /* 0x00000654ff027816 */ /* 0x004fe20000000005 */
[----:B------:R-:W-:Y:S01]  /*30f0*/  @!P2 IMAD.MOV.U32 R4, RZ, RZ, 0x10 ;  /* 0x00000010ff04a424 */ /* 0x000fe200078e00ff */
[----:B------:R-:W-:Y:S01]  /*3100*/  SHF.L.U32 R5, R12, 0x1f, RZ ;  /* 0x0000001f0c057819 */ /* 0x000fe200000006ff */
[----:B------:R-:W-:Y:S01]  /*3110*/  UIADD3 UR7, UPT, UPT, UR4, 0x70, URZ ;  /* 0x0000007004077890 */ /* 0x000fe2000fffe0ff */
[----:B------:R2:W-:Y:S05]  /*3120*/  SYNCS.ARRIVE.TRANS64.RED.A1T0 RZ, [R2+URZ], RZ ;  /* 0x000000ff02ff79a7 */ /* 0x0005ea00081004ff */
[----:B------:R-:W-:Y:S01]  /*3130*/  IMAD.U32 R6, RZ, RZ, UR7 ;  /* 0x00000007ff067e24 */ /* 0x000fe2000f8e00ff */
[----:B------:R-:W3:Y:S04]  /*3140*/  SYNCS.PHASECHK.TRANS64.TRYWAIT P0, [UR4+0x80], R5 ;  /* 0x00008005ff0075a7 */ /* 0x000ee80008001104 */
[----:B------:R-:W-:Y:S01]  /*3150*/  PRMT R6, R0, 0x654, R6 ;  /* 0x0000065400067816 */ /* 0x000fe20000000006 */
[----:B--23--:R-:W-:Y:S06]  /*3160*/  @!P0 BRA `(.L_x_52) ;  /* 0x0000004c00f08947 */ /* 0x00cfec0003800000 */
.L_x_135:
[----:B------:R-:W-:Y:S01]  /*3170*/  ULEA UR8, UR5, UR6, 0x4 ;  /* 0x0000000605087291 */ /* 0x000fe2000f8e20ff */
[----:B------:R-:W-:Y:S01]  /*3180*/  SEL R3, R6, R3, !P2 ;  /* 0x0000000306037207 */ /* 0x000fe20005000000 */
[----:B------:R-:W-:Y:S01]  /*3190*/  UIADD3 UR9, UPT, UPT, UR4, 0x70, URZ ;  /* 0x0000007004097890 */ /* 0x000fe2000fffe0ff */
[----:B--2---:R-:W-:Y:S01]  /*31a0*/  LEA R2, R11, UR6, 0x3 ;  /* 0x000000060b027c11 */ /* 0x004fe2000f8e18ff */
[----:B------:R-:W-:Y:S01]  /*31b0*/  UIADD3 UR8, UPT, UPT, UR8, 0x100, URZ ;  /* 0x0000010008087890 */ /* 0x000fe2000fffe0ff */
[----:B------:R2:W-:Y:S01]  /*31c0*/  @!P2 SYNCS.ARRIVE.TRANS64.RED RZ, [R3+URZ], R4 ;  /* 0x0000000403ffa9a7 */ /* 0x0005e200080004ff */
[----:B------:R-:W-:Y:S01]  /*31d0*/  UIADD3 UR4, UPT, UPT, UR5, 0x1, URZ ;  /* 0x0000000105047890 */ /* 0x000fe2000fffe0ff */
[----:B------:R-:W-:-:S03]  /*31e0*/  VIADD R8, R8, 0x1 ;  /* 0x0000000108087836 */ /* 0x000fc60000000000 */
[----:B------:R-:W-:Y:S02]  /*31f0*/  UISETP.NE.AND UP0, UPT, UR4, 0x2, UPT ;  /* 0x000000020400788c */ /* 0x000fe4000bf05270 */
[----:B------:R-:W-:Y:S01]  /*3200*/  ISETP.NE.AND P0, PT, R8, 0x2, PT ;  /* 0x000000020800780c */ /* 0x000fe20003f05270 */
[----:B------:R-:W-:Y:S06]  /*3210*/  UGETNEXTWORKID.BROADCAST [UR8], [UR9] ;  /* 0x00000000080073ca */ /* 0x000fec0008000100 */
[----:B------:R-:W-:Y:S02]  /*3220*/  USEL UR7, URZ, 0x1, UP0 ;  /* 0x00000001ff077887 */ /* 0x000fe40008000000 */
[----:B------:R-:W-:-:S04]  /*3230*/  USEL UR5, UR4, URZ, UP0 ;  /* 0x000000ff04057287 */ /* 0x000fc80008000000 */
[----:B------:R-:W-:Y:S02]  /*3240*/  LOP3.LUT R12, R12, UR7, RZ, 0x3c, !PT ;  /* 0x000000070c0c7c12 */ /* 0x000fe4000f8e3cff */
[----:B--2---:R-:W-:-:S04]  /*3250*/  SHF.L.U32 R4, R10, 0x1f, RZ ;  /* 0x0000001f0a047819 */ /* 0x004fc800000006ff */
[----:B------:R-:W2:Y:S02]  /*3260*/  SYNCS.PHASECHK.TRANS64.TRYWAIT P1, [R2+URZ+0x70], R4 ;  /* 0x00007004020075a7 */ /* 0x000ea400080211ff */
[----:B--2---:R-:W-:Y:S05]  /*3270*/  @!P1 BRA `(.L_x_53) ;  /* 0x0000004c00c49947 */ /* 0x004fea0003800000 */
.L_x_136:
[C---:B--2---:R-:W-:Y:S01]  /*3280*/  LEA R4, R11.reuse, UR6, 0x4 ;  /* 0x000000060b047c11 */ /* 0x044fe2000f8e20ff */
[----:B------:R-:W-:Y:S01]  /*3290*/  VIADD R2, R2, 0x80 ;  /* 0x0000008002027836 */ /* 0x000fe20000000000 */
[----:B------:R-:W-:Y:S01]  /*32a0*/  SEL R8, R8, RZ, P0 ;  /* 0x000000ff08087207 */ /* 0x000fe20000000000 */
[----:B------:R-:W-:-:S03]  /*32b0*/  VIADD R11, R11, 0x1 ;  /* 0x000000010b0b7836 */ /* 0x000fc60000000000 */
[----:B------:R-:W2:Y:S01]  /*32c0*/  LDS.128 R4, [R4+0x100] ;  /* 0x0001000004047984 */ /* 0x000ea20000000c00 */
[----:B------:R-:W-:Y:S02]  /*32d0*/  PRMT R2, RZ, 0x654, R2 ;  /* 0x00000654ff027816 */ /* 0x000fe40000000002 */
[C---:B------:R-:W-:Y:S01]  /*32e0*/  ISETP.NE.AND P1, PT, R11.reuse, 0x2, PT ;  /* 0x000000020b00780c */ /* 0x040fe20003f25270 */
[----:B------:R-:W-:Y:S01]  /*32f0*/  @!PT LDS RZ, [RZ] ;  /* 0x00000000fffff984 */ /* 0x000fe20000000800 */
[----:B------:R-:W-:Y:S01]  /*3300*/  @!PT LDS RZ, [RZ] ;  /* 0x00000000fffff984 */ /* 0x000fe20000000800 */
[----:B------:R-:W-:Y:S01]  /*3310*/  @!PT LDS RZ, [RZ] ;  /* 0x00000000fffff984 */ /* 0x000fe20000000800 */
[----:B------:R-:W-:Y:S01]  /*3320*/  @!PT LDS RZ, [RZ] ;  /* 0x00000000fffff984 */ /* 0x000fe20000000800 */
[----:B------:R3:W-:Y:S06]  /*3330*/  MEMBAR.ALL.CTA ;  /* 0x0000000000007992 */ /* 0x0007ec0000008000 */
[----:B---3--:R-:W3:Y:S01]  /*3340*/  FENCE.VIEW.ASYNC.S ;  /* 0x00000000000073c6 */ /* 0x008ee20000000000 */
[----:B------:R-:W-:Y:S01]  /*3350*/  SEL R11, R11, RZ, P1 ;  /* 0x000000ff0b0b7207 */ /* 0x000fe20000800000 */
[----:B---3--:R3:W-:Y:S01]  /*3360*/  SYNCS.ARRIVE.TRANS64.RED.A1T0 RZ, [R2+URZ], RZ ;  /* 0x000000ff02ff79a7 */ /* 0x0087e200081004ff */
[----:B--2---:R-:W-:-:S02]  /*3370*/  LOP3.LUT P3, RZ, R6, 0x1, RZ, 0xc0, !PT ;  /* 0x0000000106ff7812 */ /* 0x004fc4000786c0ff */
[----:B------:R-:W-:-:S04]  /*3380*/  SEL R4, RZ, 0x1, P1 ;  /* 0x00000001ff047807 */ /* 0x000fc80000800000 */
[----:B------:R-:W-:Y:S02]  /*3390*/  LOP3.LUT R10, R10, R4, RZ, 0x3c, !PT ;  /* 0x000000040a0a7212 */ /* 0x000fe400078e3cff */
[----:B---3--:R-:W-:-:S04]  /*33a0*/  SEL R2, RZ, 0x1, P0 ;  /* 0x00000001ff027807 */ /* 0x008fc80000000000 */
[----:B------:R-:W-:Y:S01]  /*33b0*/  LOP3.LUT R9, R9, R2, RZ, 0x3c, !PT ;  /* 0x0000000209097212 */ /* 0x000fe200078e3cff */
[----:B------:R-:W-:Y:S06]  /*33c0*/  @P3 BRA `(.L_x_54) ;  /* 0xfffffffc002c3947 */ /* 0x000fec000383ffff */
[----:B------:R-:W-:Y:S01]  /*33d0*/  ULEA UR4, UR5, UR6, 0x3 ;  /* 0x0000000605047291 */ /* 0x000fe2000f8e18ff */
[----:B------:R-:W-:-:S08]  /*33e0*/  SHF.L.U32 R2, R12, 0x1f, RZ ;  /* 0x0000001f0c027819 */ /* 0x000fd000000006ff */
[----:B------:R-:W2:Y:S02]  /*33f0*/  SYNCS.PHASECHK.TRANS64 P0, [UR4+0x80], R2 ;  /* 0x00008002ff0075a7 */ /* 0x000ea40008001004 */
[----:B--2---:R-:W-:Y:S05]  /*3400*/  @P0 BRA `(.L_x_55) ;  /* 0x0000000000080947 */ /* 0x004fea0003800000 */
[----:B------:R-:W2:Y:S02]  /*3410*/  SYNCS.PHASECHK.TRANS64.TRYWAIT P0, [UR4+0x80], R2 ;  /* 0x00008002ff0075a7 */ /* 0x000ea40008001104 */
[----:B--2---:R-:W-:Y:S05]  /*3420*/  @!P0 BRA `(.L_x_56) ;  /* 0x0000004c006c8947 */ /* 0x004fea0003800000 */
.L_x_55:
[----:B------:R-:W-:-:S04]  /*3430*/  UIADD3 UR7, UPT, UPT, UR5, 0x1, URZ ;  /* 0x0000000105077890 */ /* 0x000fc8000fffe0ff */
[----:B------:R-:W-:-:S04]  /*3440*/  UISETP.NE.AND UP0, UPT, UR7, 0x2, UPT ;  /* 0x000000020700788c */ /* 0x000fc8000bf05270 */
[----:B------:R-:W-:Y:S02]  /*3450*/  USEL UR8, URZ, 0x1, UP0 ;  /* 0x00000001ff087887 */ /* 0x000fe40008000000 */
[----:B------:R-:W-:-:S04]  /*3460*/  USEL UR7, UR7, URZ, UP0 ;  /* 0x000000ff07077287 */ /* 0x000fc80008000000 */
[----:B------:R-:W-:Y:S01]  /*3470*/  ULEA UR7, UR7, UR6, 0x3 ;  /* 0x0000000607077291 */ /* 0x000fe2000f8e18ff */
[----:B--2---:R-:W-:-:S04]  /*3480*/  LOP3.LUT R2, R12, UR8, RZ, 0x3c, !PT ;  /* 0x000000080c027c12 */ /* 0x004fc8000f8e3cff */
[----:B------:R-:W-:-:S04]  /*3490*/  SHF.L.U32 R0, R2, 0x1f, RZ ;  /* 0x0000001f02007819 */ /* 0x000fc800000006ff */
[----:B------:R-:W2:Y:S02]  /*34a0*/  SYNCS.PHASECHK.TRANS64 P0, [UR7+0x80], R0 ;  /* 0x00008000ff0075a7 */ /* 0x000ea40008001007 */
[----:B-12---:R-:W-:Y:S05]  /*34b0*/  @P0 EXIT ;  /* 0x000000000000094d */ /* 0x006fea0003800000 */
[----:B------:R-:W-:Y:S02]  /*34c0*/  SHF.L.U32 R2, R2, 0x1f, RZ ;  /* 0x0000001f02027819 */ /* 0x000fe400000006ff */
[----:B------:R-:W-:-:S07]  /*34d0*/  MOV R0, UR7 ;  /* 0x0000000700007c02 */ /* 0x000fce0008000f00 */
.L_x_57:
[----:B-1----:R1:W2:Y:S02]  /*34e0*/  SYNCS.PHASECHK.TRANS64.TRYWAIT P0, [R0+URZ+0x80], R2 ;  /* 0x00008002000075a7 */ /* 0x0022a400080011ff */
[----:B--2---:R-:W-:Y:S05]  /*34f0*/  @!P0 NANOSLEEP.SYNCS 0x989680 ;  /* 0x009896800000895d */ /* 0x004fea0003900000 */
[----:B------:R-:W2:Y:S02]  /*3500*/  @!P0 SYNCS.PHASECHK.TRANS64 P0, [R0+URZ+0x80], R2 ;  /* 0x00008002000085a7 */ /* 0x000ea400080010ff */
[----:B--2---:R-:W-:Y:S05]  /*3510*/  @P0 EXIT ;  /* 0x000000000000094d */ /* 0x004fea0003800000 */
[----:B------:R-:W-:Y:S05]  /*3520*/  BRA `(.L_x_57) ;  /* 0xfffffffc00ec7947 */ /* 0x000fea000383ffff */
.L_x_50:
[----:B------:R-:W-:Y:S05]  /*3530*/  BRA.U UP6, `(.L_x_58) ;  /* 0x0000001506047547 */ /* 0x000fea000b800000 */
[----:B------:R-:W-:Y:S01]  /*3540*/  UMOV UR4, 0x40 ;  /* 0x0000004000047882 */ /* 0x000fe20000000000 */
[----:B------:R-:W-:Y:S01]  /*3550*/  NOP ;  /* 0x0000000000007918 */ /* 0x000fe20000000000 */
[----:B------:R-:W-:Y:S01]  /*3560*/  ULEA UR5, UR63, UR4, 0x18 ;  /* 0x000000043f057291 */ /* 0x000fe2000f8ec0ff */
[----:B------:R-:W-:Y:S02]  /*3570*/  UMOV UR6, 0x400 ;  /* 0x0000040000067882 */ /* 0x000fe40000000000 */
[----:B------:R-:W-:-:S06]  /*3580*/  ULEA UR6, UR63, UR6, 0x18 ;  /* 0x000000063f067291 */ /* 0x000fcc000f8ec0ff */
[----:B------:R-:W2:Y:S02]  /*3590*/  LDS.U8 R0, [UR5+0x1c] ;  /* 0x00001c05ff007984 */ /* 0x000ea40008000000 */
[----:B--2---:R-:W-:-:S13]  /*35a0*/  ISETP.NE.AND P0, PT, R0, RZ, PT ;  /* 0x000000ff0000720c */ /* 0x004fda0003f05270 */
[----:B------:R-:W-:Y:S05]  /*35b0*/  @P0 BRA `(.L_x_59) ;  /* 0x0000000000580947 */ /* 0x000fea0003800000 */
[----:B------:R-:W-:-:S13]  /*35c0*/  ELECT P0, URZ, PT ;  /* 0x0000000000ff782f */ /* 0x000fda0003800000 */
[----:B------:R-:W-:Y:S05]  /*35d0*/  @!P0 BRA `(.L_x_60) ;  /* 0x0000000000608947 */ /* 0x000fea0003800000 */
[----:B------:R-:W-:Y:S01]  /*35e0*/  UMOV UR4, 0x10 ;  /* 0x0000001000047882 */ /* 0x000fe20000000000 */
[----:B------:R-:W-:Y:S01]  /*35f0*/  HFMA2 R0, -RZ, RZ, 0, 5.9604644775390625e-08 ;  /* 0x00000001ff007431 */ /* 0x000fe200000001ff */
[----:B------:R-:W-:-:S03]  /*3600*/  MOV R3, 0xffff ;  /* 0x0000ffff00037802 */ /* 0x000fc60000000f00 */
[----:B------:R-:W-:Y:S04]  /*3610*/  DEPBAR.LE SB2, 0x36 ;  /* 0x0000ad800000791a */ /* 0x000fe80000000000 */
[----:B------:R-:W2:Y:S02]  /*3620*/  UTCATOMSWS.FIND_AND_SET.ALIGN UP0, UR4, UR4 ;  /* 0x00000004000475e3 */ /* 0x000ea40008000800 */
[----:B--2---:R-:W-:Y:S01]  /*3630*/  MOV R4, UR4 ;  /* 0x0000000400047c02 */ /* 0x004fe20008000f00 */
[----:B------:R-:W-:Y:S06]  /*3640*/  BRA.U UP0, `(.L_x_61) ;  /* 0x0000000100187547 */ /* 0x000fec000b800000 */
.L_x_62:
[----:B------:R-:W-:Y:S05]  /*3650*/  NANOSLEEP 0x64 ;  /* 0x000000640000795d */ /* 0x000fea0003800000 */
[----:B------:R-:W-:-:S05]  /*3660*/  UMOV UR4, 0x10 ;  /* 0x0000001000047882 */ /* 0x000fca0000000000 */
[----:B------:R-:W-:Y:S04]  /*3670*/  DEPBAR.LE SB2, 0x36 ;  /* 0x0000ad800000791a */ /* 0x000fe80000000000 */
[----:B------:R-:W2:Y:S02]  /*3680*/  UTCATOMSWS.FIND_AND_SET.ALIGN UP0, UR4, UR4 ;  /* 0x00000004000475e3 */ /* 0x000ea40008000800 */
[----:B--2---:R-:W-:Y:S01]  /*3690*/  MOV R4, UR4 ;  /* 0x0000000400047c02 */ /* 0x004fe20008000f00 */
[----:B------:R-:W-:Y:S05]  /*36a0*/  BRA.U !UP0, `(.L_x_62) ;  /* 0xfffffffd08e87547 */ /* 0x000fea000b83ffff */
.L_x_61:
[-C--:B------:R-:W-:Y:S02]  /*36b0*/  SHF.L.U32 R3, R3, R4.reuse, RZ ;  /* 0x0000000403037219 */ /* 0x080fe400000006ff */
[----:B------:R-:W-:Y:S01]  /*36c0*/  SHF.L.U32 R0, R0, R4, RZ ;  /* 0x0000000400007219 */ /* 0x000fe200000006ff */
[----:B------:R-:W-:Y:S02]  /*36d0*/  IMAD.SHL.U32 R4, R4, 0x20, RZ ;  /* 0x0000002004047824 */ /* 0x000fe400078e00ff */
[----:B------:R2:W-:Y:S04]  /*36e0*/  ATOMS.OR RZ, [UR5+0x14], R3 ;  /* 0x00001403ffff798c */ /* 0x0005e8000b000005 */
[----:B------:R2:W-:Y:S04]  /*36f0*/  ATOMS.OR RZ, [UR5+0x18], R0 ;  /* 0x00001800ffff798c */ /* 0x0005e8000b000005 */
[----:B------:R2:W-:Y:S01]  /*3700*/  STS [UR6+0x120], R4 ;  /* 0x00012004ff007988 */ /* 0x0005e20008000806 */
[----:B------:R-:W-:Y:S05]  /*3710*/  BRA `(.L_x_60) ;  /* 0x0000000000107947 */ /* 0x000fea0003800000 */
.L_x_59:
[----:B------:R-:W-:Y:S02]  /*3720*/  MOV R0, 0xffffffff ;  /* 0xffffffff00007802 */ /* 0x000fe40000000f00 */
[----:B------:R-:W-:-:S03]  /*3730*/  MOV R4, 0x3760 ;  /* 0x0000376000047802 */ /* 0x000fc60000000f00 */
[----:B------:R2:W-:Y:S04]  /*3740*/  STS [UR6+0x120], R0 ;  /* 0x00012000ff007988 */ /* 0x0005e80008000806 */
[----:B-12--5:R-:W-:Y:S05]  /*3750*/  CALL.REL.NOINC `($__internal_1_$__cuda_sm10x_tcgen05_guardrail_trap_phase_invalid_during_alloc) ;  /* 0x0000005000487944 */ /* 0x026fea0003c00000 */
.L_x_60:
[----:B------:R-:W-:Y:S05]  /*3760*/  WARPSYNC.ALL ;  /* 0x0000000000007948 */ /* 0x000fea0003800000 */
[----:B------:R-:W3:Y:S01]  /*3770*/  S2UR UR4, SR_CgaCtaId ;  /* 0x00000000000479c3 */ /* 0x000ee20000008800 */
[----:B------:R-:W-:Y:S01]  /*3780*/  UMOV UR71, 0x400 ;  /* 0x0000040000477882 */ /* 0x000fe20000000000 */
[----:B------:R-:W-:-:S06]  /*3790*/  NOP ;  /* 0x0000000000007918 */ /* 0x000fcc0000000000 */
[----:B------:R-:W-:Y:S06]  /*37a0*/  BAR.ARV 0x6, 0xa0 ;  /* 0x0182800000007b1d */ /* 0x000fec0000002000 */
[----:B------:R-:W4:Y:S01]  /*37b0*/  LDCU UR7, c[0x0][0x38c] ;  /* 0x00007180ff0777ac */ /* 0x000f220008000800 */
[----:B------:R-:W-:Y:S01]  /*37c0*/  LOP3.LUT R2, R2, 0xffff, RZ, 0xc0, !PT ;  /* 0x0000ffff02027812 */ /* 0x000fe200078ec0ff */
[----:B------:R-:W-:Y:S01]  /*37d0*/  HFMA2 R11, -RZ, RZ, 0, 5.9604644775390625e-08 ;  /* 0x00000001ff0b7431 */ /* 0x000fe200000001ff */
[----:B------:R-:W-:Y:S01]  /*37e0*/  MOV R10, RZ ;  /* 0x000000ff000a7202 */ /* 0x000fe20000000f00 */
[----:B------:R-:W1:Y:S01]  /*37f0*/  LDCU UR8, c[0x0][0x38c] ;  /* 0x00007180ff0877ac */ /* 0x000e620008000800 */
[----:B------:R-:W-:-:S02]  /*3800*/  R2UR UR72, R2 ;  /* 0x00000000024872ca */ /* 0x000fc400000e0000 */
[----:B------:R-:W-:Y:S01]  /*3810*/  CS2R R8, SRZ ;  /* 0x0000000000087805 */ /* 0x000fe2000001ff00 */
[----:B------:R-:W-:Y:S01]  /*3820*/  UMOV UR75, URZ ;  /* 0x000000ff004b7c82 */ /* 0x000fe20008000000 */
[----:B------:R-:W-:Y:S01]  /*3830*/  UMOV UR9, URZ ;  /* 0x000000ff00097c82 */ /* 0x000fe20008000000 */
[----:B---3--:R-:W-:Y:S01]  /*3840*/  ULEA UR71, UR4, UR71, 0x18 ;  /* 0x0000004704477291 */ /* 0x008fe2000f8ec0ff */
[----:B------:R-:W-:Y:S01]  /*3850*/  UMOV UR76, 0x0 ;  /* 0x00000000004c7882 */ /* 0x000fe20000000000 */
[----:B------:R-:W-:Y:S02]  /*3860*/  UMOV UR77, 0x4100910 ;  /* 0x04100910004d7882 */ /* 0x000fe40000000000 */
[----:B------:R-:W-:Y:S02]  /*3870*/  UIADD3 UR6, UPT, UPT, UR71, 0x6800, URZ ;  /* 0x0000680047067890 */ /* 0x000fe4000fffe0ff */
[----:B------:R-:W-:Y:S02]  /*3880*/  UIADD3 UR5, UPT, UPT, UR71, 0x1e800, URZ ;  /* 0x0001e80047057890 */ /* 0x000fe4000fffe0ff */
[----:B----4-:R-:W-:Y:S01]  /*3890*/  UIADD3 UR7, UPT, UPT, UR7, 0x7f, URZ ;  /* 0x0000007f07077890 */ /* 0x010fe2000fffe0ff */
[----:B--2---:R-:W2:Y:S01]  /*38a0*/  LDS R0, [UR71+0x120] ;  /* 0x00012047ff007984 */ /* 0x004ea20008000800 */
[----:B------:R-:W-:-:S02]  /*38b0*/  USHF.R.U32.HI UR6, URZ, 0x4, UR6 ;  /* 0x00000004ff067899 */ /* 0x000fc40008011606 */
[----:B------:R-:W-:Y:S02]  /*38c0*/  USHF.R.S32.HI UR4, URZ, 0x1f, UR7 ;  /* 0x0000001fff047899 */ /* 0x000fe40008011407 */
[----:B------:R-:W-:Y:S02]  /*38d0*/  USHF.R.U32.HI UR5, URZ, 0x4, UR5 ;  /* 0x00000004ff057899 */ /* 0x000fe40008011605 */
[----:B------:R-:W-:Y:S02]  /*38e0*/  ULEA.HI UR4, UR4, UR7, URZ, 0x7 ;  /* 0x0000000704047291 */ /* 0x000fe4000f8f38ff */
[----:B------:R-:W-:Y:S02]  /*38f0*/  ULOP3.LUT UR6, UR6, 0x3fff, URZ, 0xc0, !UPT ;  /* 0x00003fff06067892 */ /* 0x000fe4000f8ec0ff */
[----:B------:R-:W-:Y:S02]  /*3900*/  USHF.R.S32.HI UR10, URZ, 0x7, UR4 ;  /* 0x00000007ff0a7899 */ /* 0x000fe40008011404 */
[----:B------:R-:W-:-:S02]  /*3910*/  ULOP3.LUT UR5, UR5, 0x3fff, URZ, 0xc0, !UPT ;  /* 0x00003fff05057892 */ /* 0x000fc4000f8ec0ff */
[----:B------:R-:W-:Y:S02]  /*3920*/  UISETP.LT.AND UP0, UPT, UR10, 0x1, UPT ;  /* 0x000000010a00788c */ /* 0x000fe4000bf01270 */
[----:B------:R-:W-:Y:S01]  /*3930*/  IMAD.U32 R12, RZ, RZ, UR10 ;  /* 0x0000000aff0c7e24 */ /* 0x000fe2000f8e00ff */
[----:B------:R-:W-:Y:S02]  /*3940*/  ULOP3.LUT UR73, UR6, 0x10000, URZ, 0xfc, !UPT ;  /* 0x0001000006497892 */ /* 0x000fe4000f8efcff */
[----:B------:R-:W-:Y:S02]  /*3950*/  USEL UR4, UR10, 0x1, !UP0 ;  /* 0x000000010a047887 */ /* 0x000fe4000c000000 */
[----:B------:R-:W-:Y:S02]  /*3960*/  ULOP3.LUT UR74, UR5, 0x10000, URZ, 0xfc, !UPT ;  /* 0x00010000054a7892 */ /* 0x000fe4000f8efcff */
[----:B------:R-:W-:Y:S02]  /*3970*/  UIADD3 UR4, UPT, UPT, -UR4, URZ, URZ ;  /* 0x000000ff04047290 */ /* 0x000fe4000fffe1ff */
[----:B-1----:R-:W-:-:S04]  /*3980*/  UISETP.GE.AND UP4, UPT, UR8, 0x1, UPT ;  /* 0x000000010800788c */ /* 0x002fc8000bf86270 */
[----:B------:R-:W-:Y:S01]  /*3990*/  IMAD.U32 R14, RZ, RZ, UR4 ;  /* 0x00000004ff0e7e24 */ /* 0x000fe2000f8e00ff */
[----:B--2---:R-:W-:-:S13]  /*39a0*/  R2UR UR7, R0 ;  /* 0x00000000000772ca */ /* 0x004fda00000e0000 */
[----:B------:R-:W-:-:S07]  /*39b0*/  IMAD.U32 R15, RZ, RZ, UR7 ;  /* 0x00000007ff0f7e24 */ /* 0x000fce000f8e00ff */
.L_x_69:
[----:B------:R-:W-:Y:S02]  /*39c0*/  LEA R0, R10, UR71, 0x3 ;  /* 0x000000470a007c11 */ /* 0x000fe4000f8e18ff */
[----:B------:R-:W-:Y:S02]  /*39d0*/  SHF.L.U32 R2, R9, 0x1f, RZ ;  /* 0x0000001f09027819 */ /* 0x000fe400000006ff */
[----:B------:R-:W-:Y:S01]  /*39e0*/  PLOP3.LUT P0, PT, PT, PT, UP4, 0x80, 0x8 ;  /* 0x000000000008781c */ /* 0x000fe20003f0f048 */
[----:B------:R-:W-:Y:S01]  /*39f0*/  VIADD R3, R0, 0x80 ;  /* 0x0000008000037836 */ /* 0x000fe20000000000 */
[----:B-1----:R-:W1:Y:S02]  /*3a00*/  SYNCS.PHASECHK.TRANS64.TRYWAIT P1, [R0+URZ+0x70], R2 ;  /* 0x00007002000075a7 */ /* 0x002e6400080211ff */
[----:B-1----:R-:W-:Y:S09]  /*3a10*/  @!P1 BRA `(.L_x_63) ;  /* 0x0000004800089947 */ /* 0x002ff20003800000 */
.L_x_138:
[----:B------:R-:W-:Y:S01]  /*3a20*/  LEA R4, R10, UR71, 0x4 ;  /* 0x000000470a047c11 */ /* 0x000fe2000f8e20ff */
[----:B------:R-:W-:Y:S01]  /*3a30*/  @UP4 ULEA UR4, UR9, UR71, 0x3 ;  /* 0x0000004709044291 */ /* 0x000fe2000f8e18ff */
[----:B------:R-:W-:Y:S01]  /*3a40*/  PLOP3.LUT P2, PT, PT, PT, PT, 0x80, 0x8 ;  /* 0x000000000008781c */ /* 0x000fe20003f4f070 */
[----:B------:R-:W-:Y:S01]  /*3a50*/  ULEA UR5, UR75, UR71, 0x3 ;  /* 0x000000474b057291 */ /* 0x000fe2000f8e18ff */
[----:B------:R-:W-:Y:S02]  /*3a60*/  PRMT R3, RZ, 0x654, R3 ;  /* 0x00000654ff037816 */ /* 0x000fe40000000003 */
[----:B------:R-:W2:Y:S01]  /*3a70*/  LDS.128 R4, [R4+0x100] ;  /* 0x0001000004047984 */ /* 0x000ea20000000c00 */
[----:B-1----:R-:W-:Y:S02]  /*3a80*/  @P0 SHF.L.U32 R2, R8, 0x1f, RZ ;  /* 0x0000001f08020819 */ /* 0x002fe400000006ff */
[----:B------:R-:W-:Y:S01]  /*3a90*/  SHF.L.U32 R0, R11, 0x1f, RZ ;  /* 0x0000001f0b007819 */ /* 0x000fe200000006ff */
[----:B------:R-:W-:Y:S01]  /*3aa0*/  @!PT LDS RZ, [RZ] ;  /* 0x00000000fffff984 */ /* 0x000fe20000000800 */
[----:B------:R-:W-:Y:S01]  /*3ab0*/  @!PT LDS RZ, [RZ] ;  /* 0x00000000fffff984 */ /* 0x000fe20000000800 */
[----:B------:R-:W-:Y:S01]  /*3ac0*/  @!PT LDS RZ, [RZ] ;  /* 0x00000000fffff984 */ /* 0x000fe20000000800 */
[----:B------:R-:W-:Y:S01]  /*3ad0*/  @!PT LDS RZ, [RZ] ;  /* 0x00000000fffff984 */ /* 0x000fe20000000800 */
[----:B------:R1:W-:Y:S06]  /*3ae0*/  MEMBAR.ALL.CTA ;  /* 0x0000000000007992 */ /* 0x0003ec0000008000 */
[----:B-1----:R-:W1:Y:S01]  /*3af0*/  FENCE.VIEW.ASYNC.S ;  /* 0x00000000000073c6 */ /* 0x002e620000000000 */
[----:B------:R-:W-:Y:S01]  /*3b00*/  R2UR UR6, R15 ;  /* 0x000000000f0672ca */ /* 0x000fe200000e0000 */
[----:B------:R-:W-:Y:S01]  /*3b10*/  IMAD.U32 R13, RZ, RZ, UR5 ;  /* 0x00000005ff0d7e24 */ /* 0x000fe2000f8e00ff */
[----:B-1----:R1:W-:Y:S01]  /*3b20*/  SYNCS.ARRIVE.TRANS64.RED.A1T0 RZ, [R3+URZ], RZ ;  /* 0x000000ff03ff79a7 */ /* 0x0023e200081004ff */
[----:B------:R1:W3:Y:S01]  /*3b30*/  @P0 SYNCS.PHASECHK.TRANS64.TRYWAIT P2, [UR4], R2 ;  /* 0x00000002ff0005a7 */ /* 0x0002e20008041104 */
[----:B------:R-:W-:Y:S01]  /*3b40*/  ULEA.HI UR4, UR75, UR75, URZ, 0x1 ;  /* 0x0000004b4b047291 */ /* 0x000fe2000f8f08ff */
[----:B--2---:R-:W-:-:S03]  /*3b50*/  LOP3.LUT P1, RZ, R6, 0x1, RZ, 0xc0, !PT ;  /* 0x0000000106ff7812 */ /* 0x004fc6000782c0ff */
[----:B------:R-:W-:-:S04]  /*3b60*/  ULOP3.LUT UR8, UR4, 0xffe, URZ, 0xc0, !UPT ;  /* 0x00000ffe04087892 */ /* 0x000fc8000f8ec0ff */
[----:B------:R-:W-:Y:S01]  /*3b70*/  UIADD3 UR8, UPT, UPT, -UR8, UR75, URZ ;  /* 0x0000004b08087290 */ /* 0x000fe2000fffe1ff */
[----:B------:R-:W2:Y:S01]  /*3b80*/  SYNCS.PHASECHK.TRANS64.TRYWAIT P0, [UR5+0xb0], R0 ;  /* 0x0000b000ff0075a7 */ /* 0x000ea20008001105 */
[----:B------:R-:W-:-:S04]  /*3b90*/  USHF.L.U32 UR5, UR4, 0x5, URZ ;  /* 0x0000000504057899 */ /* 0x000fc800080006ff */
[----:B------:R-:W-:-:S04]  /*3ba0*/  ULOP3.LUT UR4, UR5, 0xffffffc0, URZ, 0xc0, !UPT ;  /* 0xffffffc005047892 */ /* 0x000fc8000f8ec0ff */
[----:B------:R-:W-:-:S04]  /*3bb0*/  UIADD3 UR4, UPT, UPT, UR6, UR4, URZ ;  /* 0x0000000406047290 */ /* 0x000fc8000fffe0ff */
[----:B------:R-:W-:Y:S01]  /*3bc0*/  ULEA UR8, UR8, UR4, 0x14 ;  /* 0x0000000408087291 */ /* 0x000fe2000f8ea0ff */
[----:B-123--:R-:W-:Y:S11]  /*3bd0*/  @!P0 BRA `(.L_x_64) ;  /* 0x0000004400ac8947 */ /* 0x00eff60003800000 */
.L_x_140:
[----:B------:R-:W-:Y:S01]  /*3be0*/  IADD3 R10, PT, PT, R10, 0x1, RZ ;  /* 0x000000010a0a7810 */ /* 0x000fe20007ffe0ff */
[----:B------:R-:W-:Y:S06]  /*3bf0*/  BRA.U !UP4, `(.L_x_65) ;  /* 0x000000050cec7547 */ /* 0x000fec000b800000 */
[----:B------:R-:W-:Y:S01]  /*3c00*/  R2UR UR69, R14 ;  /* 0x000000000e4572ca */ /* 0x000fe200000e0000 */
[----:B------:R-:W-:Y:S01]  /*3c10*/  UPLOP3.LUT UP2, UPT, UPT, UPT, UPT, 0x40, 0x4 ;  /* 0x000000000004789c */ /* 0x000fe20003f4e870 */
[----:B------:R-:W-:Y:S01]  /*3c20*/  R2UR UR68, R12 ;  /* 0x000000000c4472ca */ /* 0x000fe200000e0000 */
[----:B------:R-:W-:-:S14]  /*3c30*/  UMOV UR7, UR9 ;  /* 0x0000000900077c82 */ /* 0x000fdc0008000000 */
.L_x_68:
[----:B------:R-:W-:Y:S02]  /*3c40*/  UIADD3 UR69, UPT, UPT, UR69, 0x1, URZ ;  /* 0x0000000145457890 */ /* 0x000fe4000fffe0ff */
[----:B--2---:R-:W-:Y:S02]  /*3c50*/  ULEA UR5, UR7, UR71, 0x3 ;  /* 0x0000004707057291 */ /* 0x004fe4000f8e18ff */
[----:B------:R-:W-:Y:S01]  /*3c60*/  UISETP.NE.AND UP3, UPT, UR69, URZ, UPT ;  /* 0x000000ff4500728c */ /* 0x000fe2000bf65270 */
[----:B------:R-:W-:Y:S10]  /*3c70*/  @P2 BRA `(.L_x_66) ;  /* 0x00000000000c2947 */ /* 0x000ff40003800000 */
[----:B-1----:R-:W-:Y:S04]  /*3c80*/  SHF.L.U32 R2, R8, 0x1f, RZ ;  /* 0x0000001f08027819 */ /* 0x002fe800000006ff */
[----:B------:R-:W1:Y:S02]  /*3c90*/  SYNCS.PHASECHK.TRANS64.TRYWAIT P0, [UR5], R2 ;  /* 0x00000002ff0075a7 */ /* 0x000e640008001105 */
[----:B-1----:R-:W-:Y:S05]  /*3ca0*/  @!P0 BRA `(.L_x_67) ;  /* 0x0000004400948947 */ /* 0x002fea0003800000 */
.L_x_66:
[----:B------:R-:W-:Y:S01]  /*3cb0*/  UISETP.NE.AND UP0, UPT, UR68, 0x1, UPT ;  /* 0x000000014400788c */ /* 0x000fe2000bf05270 */
[----:B------:R-:W-:Y:S01]  /*3cc0*/  PLOP3.LUT P2, PT, PT, PT, PT, 0x80, 0x8 ;  /* 0x000000000008781c */ /* 0x000fe20003f4f070 */
[----:B------:R-:W-:Y:S01]  /*3cd0*/  UIADD3 UR9, UPT, UPT, UR7, 0x1, URZ ;  /* 0x0000000107097890 */ /* 0x000fe2000fffe0ff */
[----:B------:R-:W-:Y:S01]  /*3ce0*/  MOV.SPILL R3, UR77 ;  /* 0x0000004d00037c02 */ /* 0x000fe20009000f00 */
[----:B------:R-:W-:Y:S01]  /*3cf0*/  UIADD3 UR70, UPT, UPT, UR5, 0x18, URZ ;  /* 0x0000001805467890 */ /* 0x000fe2000fffe0ff */
[----:B-1----:R-:W-:Y:S01]  /*3d00*/  MOV.SPILL R2, UR76 ;  /* 0x0000004c00027c02 */ /* 0x002fe20009000f00 */
[----:B------:R-:W-:Y:S01]  /*3d10*/  UISETP.NE.AND UP1, UPT, UR9, 0x3, UPT ;  /* 0x000000030900788c */ /* 0x000fe2000bf25270 */
[----:B------:R-:W-:Y:S01]  /*3d20*/  PLOP3.LUT P0, PT, PT, PT, UP0, 0x80, 0x8 ;  /* 0x000000000008781c */ /* 0x000fe20003f0f008 */
[----:B------:R-:W-:Y:S02]  /*3d30*/  ULEA UR6, UR7, UR74, 0xb ;  /* 0x0000004a07067291 */ /* 0x000fe4000f8e58ff */
[----:B------:R-:W-:Y:S02]  /*3d40*/  USEL UR5, URZ, 0x1, UP1 ;  /* 0x00000001ff057887 */ /* 0x000fe40008800000 */
[----:B------:R-:W-:Y:S02]  /*3d50*/  USEL UR9, UR9, URZ, UP1 ;  /* 0x000000ff09097287 */ /* 0x000fe40008800000 */
[----:B------:R-:W-:Y:S02]  /*3d60*/  ULEA UR4, UR7, UR73, 0xb ;  /* 0x0000004907047291 */ /* 0x000fe4000f8e58ff */
[----:B------:R-:W-:Y:S01]  /*3d70*/  @UP0 ULEA UR7, UR9, UR71, 0x3 ;  /* 0x0000004709070291 */ /* 0x000fe2000f8e18ff */
[----:B------:R-:W-:Y:S01]  /*3d80*/  LOP3.LUT R8, R8, UR5, RZ, 0x3c, !PT ;  /* 0x0000000508087c12 */ /* 0x000fe2000f8e3cff */
[----:B------:R-:W-:Y:S02]  /*3d90*/  UIADD3 UR22, UPT, UPT, UR6, 0x2, URZ ;  /* 0x0000000206167890 */ /* 0x000fe4000fffe0ff */
[----:B------:R-:W-:Y:S01]  /*3da0*/  UIADD3 UR18, UPT, UPT, UR4, 0x2, URZ ;  /* 0x0000000204127890 */ /* 0x000fe2000fffe0ff */
[----:B------:R-:W-:Y:S01]  /*3db0*/  @P0 SHF.L.U32 R0, R8, 0x1f, RZ ;  /* 0x0000001f08000819 */ /* 0x000fe200000006ff */
[----:B------:R-:W-:Y:S02]  /*3dc0*/  UIADD3 UR14, UPT, UPT, UR6, 0x4, URZ ;  /* 0x00000004060e7890 */ /* 0x000fe4000fffe0ff */
[----:B------:R-:W-:Y:S01]  /*3dd0*/  UIADD3 UR12, UPT, UPT, UR4, 0x4, URZ ;  /* 0x00000004040c7890 */ /* 0x000fe2000fffe0ff */
[----:B------:R2:W3:Y:S01]  /*3de0*/  @P0 SYNCS.PHASECHK.TRANS64.TRYWAIT P2, [UR7], R0 ;  /* 0x00000000ff0005a7 */ /* 0x0004e20008041107 */
[----:B------:R-:W-:Y:S02]  /*3df0*/  UIADD3 UR66, UPT, UPT, UR6, 0x6, URZ ;  /* 0x0000000606427890 */ /* 0x000fe4000fffe0ff */
        /* <DEDUP_REMOVED lines=24> */
[----:B------:R-:W-:Y:S01]  /*3f80*/  UIADD3 UR68, UPT, UPT, UR68, -0x1, URZ ;  /* 0xffffffff44447890 */ /* 0x000fe2000fffe0ff */
[----:B------:R-:W-:Y:S01]  /*3f90*/  UMOV UR7, 0x40004040 ;  /* 0x4000404000077882 */ /* 0x000fe20000000000 */
[----:B------:R-:W-:Y:S01]  /*3fa0*/  UMOV UR76, 0x0 ;  /* 0x00000000004c7882 */ /* 0x000fe20000000000 */
[----:B------:R-:W-:Y:S01]  /*3fb0*/  UMOV UR77, 0x4100910 ;  /* 0x04100910004d7882 */ /* 0x000fe20000000000 */
[----:B------:R-:W-:Y:S01]  /*3fc0*/  UMOV UR5, 0x40004040 ;  /* 0x4000404000057882 */ /* 0x000fe20000000000 */
[----:B------:R-:W-:Y:S01]  /*3fd0*/  UMOV UR23, 0x40004040 ;  /* 0x4000404000177882 */ /* 0x000fe20000000000 */
[----:B------:R1:W-:Y:S01]  /*3fe0*/  UTCHMMA gdesc[UR4], gdesc[UR6], tmem[UR8], tmem[UR76], idesc[UR77], UP2 ;  /* 0x00ff4c06040075ea */ /* 0x0003e20009000008 */
[----:B------:R-:W-:Y:S01]  /*3ff0*/  UPLOP3.LUT UP2, UPT, UPT, UPT, UPT, 0x80, 0x8 ;  /* 0x000000000008789c */ /* 0x000fe20003f4f070 */
[----:B------:R-:W-:Y:S01]  /*4000*/  UMOV UR19, 0x40004040 ;  /* 0x4000404000137882 */ /* 0x000fe20000000000 */
[----:B------:R-:W-:Y:S01]  /*4010*/  UMOV UR15, 0x40004040 ;  /* 0x40004040000f7882 */ /* 0x000fe20000000000 */
[----:B------:R4:W-:Y:S01]  /*4020*/  UTCHMMA gdesc[UR18], gdesc[UR22], tmem[UR8], tmem[UR76], idesc[UR77], UPT ;  /* 0x00ff4c16120075ea */ /* 0x0009e2000b800008 */
[----:B------:R-:W-:Y:S01]  /*4030*/  UMOV UR13, 0x40004040 ;  /* 0x40004040000d7882 */ /* 0x000fe20000000000 */
        /* <DEDUP_REMOVED lines=18> */
[----:B-1----:R-:W-:Y:S01]  /*4160*/  UIADD3 UR4, UPT, UPT, UR4, 0x606, URZ ;  /* 0x0000060604047890 */ /* 0x002fe2000fffe0ff */
[----:B------:R-:W-:Y:S01]  /*4170*/  UMOV UR6, 0x0 ;  /* 0x0000000000067882 */ /* 0x000fe20000000000 */
[----:B------:R-:W-:Y:S01]  /*4180*/  UMOV UR7, 0x4100910 ;  /* 0x0410091000077882 */ /* 0x000fe20000000000 */
[----:B------:R-:W-:Y:S01]  /*4190*/  UMOV UR31, 0x40004040 ;  /* 0x40004040001f7882 */ /* 0x000fe20000000000 */
[----:B----4-:R-:W-:Y:S01]  /*41a0*/  UMOV UR22, 0x0 ;  /* 0x0000000000167882 */ /* 0x010fe20000000000 */
[----:B------:R-:W-:Y:S01]  /*41b0*/  UMOV UR23, 0x4100910 ;  /* 0x0410091000177882 */ /* 0x000fe20000000000 */
[----:B------:R-:W-:Y:S01]  /*41c0*/  R2UR.FILL UR77, R3 ;  /* 0x00000000034d72ca */ /* 0x000fe200004e0000 */
[----:B------:R1:W-:Y:S01]  /*41d0*/  UTCHMMA gdesc[UR12], gdesc[UR14], tmem[UR8], tmem[UR22], idesc[UR23], UPT ;  /* 0x00ff160e0c0075ea */ /* 0x0003e2000b800008 */
[----:B------:R-:W-:Y:S01]  /*41e0*/  R2UR.FILL UR76, R2 ;  /* 0x00000000024c72ca */ /* 0x000fe200004e0000 */
[----:B------:R-:W-:Y:S01]  /*41f0*/  UTCHMMA gdesc[UR64], gdesc[UR66], tmem[UR8], tmem[UR22], idesc[UR23], UPT ;  /* 0x00ff1642400075ea */ /* 0x000fe2000b800008 */
[----:B------:R-:W-:Y:S01]  /*4200*/  UTCHMMA gdesc[UR60], gdesc[UR62], tmem[UR8], tmem[UR22], idesc[UR23], UPT ;  /* 0x00ff163e3c0075ea */ /* 0x000fe2000b800008 */
[----:B------:R-:W-:Y:S01]  /*4210*/  UMOV UR18, 0x0 ;  /* 0x0000000000127882 */ /* 0x000fe20000000000 */
[----:B------:R-:W-:Y:S01]  /*4220*/  UMOV UR19, 0x4100910 ;  /* 0x0410091000137882 */ /* 0x000fe20000000000 */
[----:B------:R-:W-:Y:S01]  /*4230*/  UMOV UR29, 0x40004040 ;  /* 0x40004040001d7882 */ /* 0x000fe20000000000 */
[----:B------:R-:W-:Y:S01]  /*4240*/  UTCHMMA gdesc[UR56], gdesc[UR58], tmem[UR8], tmem[UR18], idesc[UR19], UPT ;  /* 0x00ff123a380075ea */ /* 0x000fe2000b800008 */
[----:B------:R-:W-:Y:S01]  /*4250*/  UTCHMMA gdesc[UR52], gdesc[UR54], tmem[UR8], tmem[UR18], idesc[UR19], UPT ;  /* 0x00ff1236340075ea */ /* 0x000fe2000b800008 */
[----:B------:R-:W-:Y:S01]  /*4260*/  UTCHMMA gdesc[UR48], gdesc[UR50], tmem[UR8], tmem[UR18], idesc[UR19], UPT ;  /* 0x00ff1232300075ea */ /* 0x000fe2000b800008 */
[----:B------:R-:W-:Y:S01]  /*4270*/  UTCHMMA gdesc[UR44], gdesc[UR46], tmem[UR8], tmem[UR6], idesc[UR7], UPT ;  /* 0x00ff062e2c0075ea */ /* 0x000fe2000b800008 */
[----:B------:R-:W-:Y:S01]  /*4280*/  UMOV UR27, 0x40004040 ;  /* 0x40004040001b7882 */ /* 0x000fe20000000000 */
[----:B------:R-:W-:Y:S01]  /*4290*/  UMOV UR25, 0x40004040 ;  /* 0x4000404000197882 */ /* 0x000fe20000000000 */
[----:B------:R-:W-:Y:S01]  /*42a0*/  UMOV UR21, 0x40004040 ;  /* 0x4000404000157882 */ /* 0x000fe20000000000 */
[----:B------:R-:W-:Y:S01]  /*42b0*/  UMOV UR17, 0x40004040 ;  /* 0x4000404000117882 */ /* 0x000fe20000000000 */
[----:B------:R-:W-:Y:S01]  /*42c0*/  UMOV UR11, 0x40004040 ;  /* 0x40004040000b7882 */ /* 0x000fe20000000000 */
[----:B-1----:R-:W-:Y:S01]  /*42d0*/  UMOV UR12, 0x0 ;  /* 0x00000000000c7882 */ /* 0x002fe20000000000 */
[----:B------:R-:W-:Y:S01]  /*42e0*/  UMOV UR13, 0x4100910 ;  /* 0x04100910000d7882 */ /* 0x000fe20000000000 */
[----:B------:R-:W-:Y:S01]  /*42f0*/  UMOV UR14, 0x0 ;  /* 0x00000000000e7882 */ /* 0x000fe20000000000 */
[----:B------:R-:W-:Y:S01]  /*4300*/  UTCHMMA gdesc[UR40], gdesc[UR42], tmem[UR8], tmem[UR12], idesc[UR13], UPT ;  /* 0x00ff0c2a280075ea */ /* 0x000fe2000b800008 */
[----:B------:R-:W-:Y:S01]  /*4310*/  UTCHMMA gdesc[UR36], gdesc[UR38], tmem[UR8], tmem[UR6], idesc[UR7], UPT ;  /* 0x00ff0626240075ea */ /* 0x000fe2000b800008 */
[----:B------:R-:W-:Y:S01]  /*4320*/  UMOV UR15, 0x4100910 ;  /* 0x04100910000f7882 */ /* 0x000fe20000000000 */
[----:B------:R-:W-:Y:S01]  /*4330*/  UTCHMMA gdesc[UR32], gdesc[UR34], tmem[UR8], tmem[UR18], idesc[UR19], UPT ;  /* 0x00ff1222200075ea */ /* 0x000fe2000b800008 */
[----:B------:R-:W-:Y:S01]  /*4340*/  UTCHMMA gdesc[UR28], gdesc[UR30], tmem[UR8], tmem[UR14], idesc[UR15], UPT ;  /* 0x00ff0e1e1c0075ea */ /* 0x000fe2000b800008 */
[----:B------:R-:W-:Y:S01]  /*4350*/  UTCHMMA gdesc[UR24], gdesc[UR26], tmem[UR8], tmem[UR12], idesc[UR13], UPT ;  /* 0x00ff0c1a180075ea */ /* 0x000fe2000b800008 */
[----:B------:R1:W-:Y:S01]  /*4360*/  UTCHMMA gdesc[UR16], gdesc[UR20], tmem[UR8], tmem[UR6], idesc[UR7], UPT ;  /* 0x00ff0614100075ea */ /* 0x0003e2000b800008 */
[----:B------:R2:W-:Y:S01]  /*4370*/  UTCHMMA gdesc[UR4], gdesc[UR10], tmem[UR8], tmem[UR76], idesc[UR77], UPT ;  /* 0x00ff4c0a040075ea */ /* 0x0005e2000b800008 */
[----:B------:R2:W-:Y:S01]  /*4380*/  UTCBAR.MULTICAST [UR70], URZ, UR72 ;  /* 0x000000ff460073e9 */ /* 0x0005e20008000848 */
[----:B-1----:R-:W-:Y:S01]  /*4390*/  UMOV UR7, UR9 ;  /* 0x0000000900077c82 */ /* 0x002fe20008000000 */
[----:B---3--:R-:W-:Y:S05]  /*43a0*/  BRA.U UP3, `(.L_x_68) ;  /* 0xfffffff903247547 */ /* 0x008fea000b83ffff */
.L_x_65:
[----:B--2---:R-:W-:Y:S02]  /*43b0*/  R2UR UR4, R13 ;  /* 0x000000000d0472ca */ /* 0x004fe400000e0000 */
[----:B------:R-:W-:-:S04]  /*43c0*/  ISETP.NE.AND P0, PT, R10, 0x2, PT ;  /* 0x000000020a00780c */ /* 0x000fc80003f05270 */
[----:B-1----:R-:W-:Y:S02]  /*43d0*/  SEL R0, RZ, 0x1, P0 ;  /* 0x00000001ff007807 */ /* 0x002fe40000000000 */
[----:B------:R-:W-:Y:S02]  /*43e0*/  SEL R10, R10, RZ, P0 ;  /* 0x000000ff0a0a7207 */ /* 0x000fe40000000000 */
[----:B------:R-:W-:-:S03]  /*43f0*/  LOP3.LUT R9, R9, R0, RZ, 0x3c, !PT ;  /* 0x0000000009097212 */ /* 0x000fc600078e3cff */
[----:B------:R-:W-:Y:S02]  /*4400*/  UIADD3 UR5, UPT, UPT, UR4, 0x90, URZ ;  /* 0x0000009004057890 */ /* 0x000fe4000fffe0ff */
[----:B------:R-:W-:-:S04]  /*4410*/  UIADD3 UR4, UPT, UPT, UR75, 0x1, URZ ;  /* 0x000000014b047890 */ /* 0x000fc8000fffe0ff */
[----:B------:R-:W-:-:S03]  /*4420*/  UISETP.NE.AND UP0, UPT, UR4, 0x4, UPT ;  /* 0x000000040400788c */ /* 0x000fc6000bf05270 */
[----:B------:R1:W-:Y:S01]  /*4430*/  UTCBAR [UR5], URZ ;  /* 0x000000ff050073e9 */ /* 0x0003e200080000ff */
[----:B------:R-:W-:Y:S02]  /*4440*/  USEL UR6, URZ, 0x1, UP0 ;  /* 0x00000001ff067887 */ /* 0x000fe40008000000 */
[----:B------:R-:W-:-:S04]  /*4450*/  USEL UR75, UR4, URZ, UP0 ;  /* 0x000000ff044b7287 */ /* 0x000fc80008000000 */
[----:B------:R-:W-:Y:S01]  /*4460*/  LOP3.LUT R11, R11, UR6, RZ, 0x3c, !PT ;  /* 0x000000060b0b7c12 */ /* 0x000fe2000f8e3cff */
[----:B------:R-:W-:Y:S07]  /*4470*/  @P1 BRA `(.L_x_69) ;  /* 0xfffffff400501947 */ /* 0x000fee000383ffff */
[----:B------:R-:W2:Y:S01]  /*4480*/  S2UR UR8, SR_CgaCtaId ;  /* 0x00000000000879c3 */ /* 0x000ea20000008800 */
[----:B------:R-:W-:Y:S01]  /*4490*/  ELECT P0, URZ, PT ;  /* 0x0000000000ff782f */ /* 0x000fe20003800000 */
[----:B------:R-:W-:Y:S01]  /*44a0*/  IMAD.MOV.U32 R0, RZ, RZ, 0x1 ;  /* 0x00000001ff007424 */ /* 0x000fe200078e00ff */
[----:B------:R-:W-:Y:S01]  /*44b0*/  UIADD3 UR71, UPT, UPT, UR71, 0xb0, URZ ;  /* 0x000000b047477890 */ /* 0x000fe2000fffe0ff */
[----:B------:R-:W-:Y:S01]  /*44c0*/  SHF.L.U32 R2, R11, 0x1f, RZ ;  /* 0x0000001f0b027819 */ /* 0x000fe200000006ff */
[----:B------:R-:W-:-:S03]  /*44d0*/  UMOV UR4, 0x40 ;  /* 0x0000004000047882 */ /* 0x000fc60000000000 */
[----:B------:R-:W-:Y:S01]  /*44e0*/  UVIRTCOUNT.DEALLOC.SMPOOL 0x80 ;  /* 0x000000800000784c */ /* 0x000fe20000000000 */
[----:B--2---:R-:W-:Y:S02]  /*44f0*/  ULEA UR8, UR8, UR4, 0x18 ;  /* 0x0000000408087291 */ /* 0x004fe4000f8ec0ff */
[----:B------:R-:W-:-:S07]  /*4500*/  ULEA UR4, UR75, UR71, 0x3 ;  /* 0x000000474b047291 */ /* 0x000fce000f8e18ff */
[----:B------:R2:W-:Y:S02]  /*4510*/  @P0 STS.U8 [UR8+0x1c], R0 ;  /* 0x00001c00ff000988 */ /* 0x0005e40008000008 */
[----:B------:R-:W3:Y:S02]  /*4520*/  SYNCS.PHASECHK.TRANS64.TRYWAIT P0, [UR4], R2 ;  /* 0x00000002ff0075a7 */ /* 0x000ee40008001104 */
[----:B--23--:R-:W-:Y:S05]  /*4530*/  @!P0 BRA `(.L_x_70) ;  /* 0x0000003c00888947 */ /* 0x00cfea0003800000 */
.L_x_143:
[----:B------:R-:W-:-:S04]  /*4540*/  UIADD3 UR4, UPT, UPT, UR75, 0x1, URZ ;  /* 0x000000014b047890 */ /* 0x000fc8000fffe0ff */
[----:B------:R-:W-:-:S04]  /*4550*/  UISETP.NE.AND UP0, UPT, UR4, 0x4, UPT ;  /* 0x000000040400788c */ /* 0x000fc8000bf05270 */
[----:B------:R-:W-:Y:S02]  /*4560*/  USEL UR6, URZ, 0x1, UP0 ;  /* 0x00000001ff067887 */ /* 0x000fe40008000000 */
[----:B------:R-:W-:-:S04]  /*4570*/  USEL UR4, UR4, URZ, UP0 ;  /* 0x000000ff04047287 */ /* 0x000fc80008000000 */
[----:B-1----:R-:W-:Y:S01]  /*4580*/  ULEA UR5, UR4, UR71, 0x3 ;  /* 0x0000004704057291 */ /* 0x002fe2000f8e18ff */
[----:B--2---:R-:W-:-:S04]  /*4590*/  LOP3.LUT R2, R11, UR6, RZ, 0x3c, !PT ;  /* 0x000000060b027c12 */ /* 0x004fc8000f8e3cff */
[----:B------:R-:W-:-:S04]  /*45a0*/  SHF.L.U32 R3, R2, 0x1f, RZ ;  /* 0x0000001f02037819 */ /* 0x000fc800000006ff */
[----:B------:R-:W1:Y:S02]  /*45b0*/  SYNCS.PHASECHK.TRANS64.TRYWAIT P0, [UR5], R3 ;  /* 0x00000003ff0075a7 */ /* 0x000e640008001105 */
[----:B-1----:R-:W-:Y:S05]  /*45c0*/  @!P0 BRA `(.L_x_71) ;  /* 0x0000003c007c8947 */ /* 0x002fea0003800000 */
.L_x_145:
        /* <DEDUP_REMOVED lines=9> */
.L_x_147:
[----:B------:R-:W-:-:S04]  /*4660*/  UIADD3 UR4, UPT, UPT, UR4, 0x1, URZ ;  /* 0x0000000104047890 */ /* 0x000fc8000fffe0ff */
[----:B------:R-:W-:-:S04]  /*4670*/  UISETP.NE.AND UP0, UPT, UR4, 0x4, UPT ;  /* 0x000000040400788c */ /* 0x000fc8000bf05270 */
[----:B------:R-:W-:Y:S02]  /*4680*/  USEL UR5, URZ, 0x1, UP0 ;  /* 0x00000001ff057887 */ /* 0x000fe40008000000 */
[----:B------:R-:W-:-:S04]  /*4690*/  USEL UR4, UR4, URZ, UP0 ;  /* 0x000000ff04047287 */ /* 0x000fc80008000000 */
[----:B------:R-:W-:Y:S01]  /*46a0*/  ULEA UR4, UR4, UR71, 0x3 ;  /* 0x0000004704047291 */ /* 0x000fe2000f8e18ff */
[----:B------:R-:W-:-:S04]  /*46b0*/  LOP3.LUT R2, R2, UR5, RZ, 0x3c, !PT ;  /* 0x0000000502027c12 */ /* 0x000fc8000f8e3cff */
[----:B------:R-:W-:-:S04]  /*46c0*/  SHF.L.U32 R2, R2, 0x1f, RZ ;  /* 0x0000001f02027819 */ /* 0x000fc800000006ff */
[----:B------:R-:W2:Y:S02]  /*46d0*/  SYNCS.PHASECHK.TRANS64.TRYWAIT P0, [UR4], R2 ;  /* 0x00000002ff0075a7 */ /* 0x000ea40008001104 */
[----:B--2---:R-:W-:Y:S05]  /*46e0*/  @!P0 BRA `(.L_x_73) ;  /* 0x0000003c00648947 */ /* 0x004fea0003800000 */
.L_x_149:
[----:B------:R-:W-:Y:S01]  /*46f0*/  NOP ;  /* 0x0000000000007918 */ /* 0x000fe20000000000 */
[----:B-1----:R-:W1:Y:S01]  /*4700*/  LDS R0, [UR8+0x14] ;  /* 0x00001408ff007984 */ /* 0x002e620008000800 */
[----:B------:R-:W-:Y:S01]  /*4710*/  R2UR UR4, R15 ;  /* 0x000000000f0472ca */ /* 0x000fe200000e0000 */
[----:B------:R-:W-:Y:S01]  /*4720*/  UMOV UR5, 0xffff ;  /* 0x0000ffff00057882 */ /* 0x000fe20000000000 */
[----:B------:R-:W-:-:S11]  /*4730*/  UMOV UR6, 0x1 ;  /* 0x0000000100067882 */ /* 0x000fd60000000000 */
[----:B------:R-:W-:-:S04]  /*4740*/  ULOP3.LUT UR4, UR4, 0xffff, URZ, 0xc0, !UPT ;  /* 0x0000ffff04047892 */ /* 0x000fc8000f8ec0ff */
[----:B------:R-:W-:-:S04]  /*4750*/  USHF.R.U32.HI UR4, URZ, 0x5, UR4 ;  /* 0x00000005ff047899 */ /* 0x000fc80008011604 */
[----:B------:R-:W-:Y:S02]  /*4760*/  USHF.L.U32 UR5, UR5, UR4, URZ ;  /* 0x0000000405057299 */ /* 0x000fe400080006ff */
[----:B------:R-:W-:-:S04]  /*4770*/  USHF.L.U32 UR4, UR6, UR4, URZ ;  /* 0x0000000406047299 */ /* 0x000fc800080006ff */
[----:B-1----:R-:W-:-:S04]  /*4780*/  LOP3.LUT R0, R0, UR5, RZ, 0xc0, !PT ;  /* 0x0000000500007c12 */ /* 0x002fc8000f8ec0ff */
[----:B------:R-:W-:-:S13]  /*4790*/  ISETP.NE.AND P0, PT, R0, UR5, PT ;  /* 0x0000000500007c0c */ /* 0x000fda000bf05270 */
[----:B------:R-:W-:Y:S05]  /*47a0*/  @P0 BRA `(.L_x_74) ;  /* 0x0000000000580947 */ /* 0x000fea0003800000 */
[----:B------:R-:W1:Y:S02]  /*47b0*/  LDS R0, [UR8+0x18] ;  /* 0x00001808ff007984 */ /* 0x000e640008000800 */
[----:B-1----:R-:W-:-:S04]  /*47c0*/  LOP3.LUT R0, R0, UR4, RZ, 0xc0, !PT ;  /* 0x0000000400007c12 */ /* 0x002fc8000f8ec0ff */
[----:B------:R-:W-:-:S13]  /*47d0*/  ISETP.NE.AND P0, PT, R0, UR4, PT ;  /* 0x0000000400007c0c */ /* 0x000fda000bf05270 */
[----:B------:R-:W-:Y:S05]  /*47e0*/  @P0 BRA `(.L_x_75) ;  /* 0x00000000003c0947 */ /* 0x000fea0003800000 */
[----:B------:R-:W1:Y:S01]  /*47f0*/  S2R R2, SR_LANEID ;  /* 0x0000000000027919 */ /* 0x000e620000000000 */
[----:B------:R-:W-:-:S06]  /*4800*/  ULOP3.LUT UR5, URZ, UR5, URZ, 0x33, !UPT ;  /* 0x00000005ff057292 */ /* 0x000fcc000f8e33ff */
[----:B------:R-:W-:-:S04]  /*4810*/  IMAD.U32 R0, RZ, RZ, UR5 ;  /* 0x00000005ff007e24 */ /* 0x000fc8000f8e00ff */
[----:B------:R2:W3:Y:S02]  /*4820*/  REDUX UR7, R0 ;  /* 0x00000000000773c4 */ /* 0x0004e40000000000 */
[----:B------:R4:W-:Y:S01]  /*4830*/  UTCATOMSWS.AND URZ, UR5 ;  /* 0x0000000500ff79e3 */ /* 0x0009e20008000000 */
[----:B--2---:R-:W-:Y:S01]  /*4840*/  LOP3.LUT R0, RZ, UR4, RZ, 0x33, !PT ;  /* 0x00000004ff007c12 */ /* 0x004fe2000f8e33ff */
[----:B------:R-:W-:Y:S02]  /*4850*/  VOTEU.ANY UR4, UPT, PT ;  /* 0x0000000000047886 */ /* 0x000fe400038e0100 */
[----:B------:R-:W-:Y:S02]  /*4860*/  UFLO.U32 UR4, UR4 ;  /* 0x00000004000472bd */ /* 0x000fe400080e0000 */
[----:B------:R-:W2:Y:S04]  /*4870*/  REDUX UR6, R0 ;  /* 0x00000000000673c4 */ /* 0x000ea80000000000 */
[----:B-1----:R-:W-:-:S02]  /*4880*/  ISETP.EQ.U32.AND P0, PT, R2, UR4, PT ;  /* 0x0000000402007c0c */ /* 0x002fc4000bf02070 */
[----:B---3--:R-:W-:-:S11]  /*4890*/  MOV R2, UR7 ;  /* 0x0000000700027c02 */ /* 0x008fd60008000f00 */
[----:B------:R4:W-:Y:S01]  /*48a0*/  @P0 ATOMS.AND RZ, [UR8+0x14], R2 ;  /* 0x00001402ffff098c */ /* 0x0009e2000a800008 */
[----:B--2---:R-:W-:-:S05]  /*48b0*/  IMAD.U32 R0, RZ, RZ, UR6 ;  /* 0x00000006ff007e24 */ /* 0x004fca000f8e00ff */
[----:B------:R4:W-:Y:S01]  /*48c0*/  @P0 ATOMS.AND RZ, [UR8+0x18], R0 ;  /* 0x00001800ffff098c */ /* 0x0009e2000a800008 */
[----:B------:R-:W-:Y:S05]  /*48d0*/  BRA `(.L_x_76) ;  /* 0x0000000000147947 */ /* 0x000fea0003800000 */
.L_x_75:
[----:B------:R-:W-:Y:S02]  /*48e0*/  MOV R2, 0x4900 ;  /* 0x0000490000027802 */ /* 0x000fe40000000f00 */
[----:B-----5:R-:W-:Y:S05]  /*48f0*/  CALL.REL.NOINC `($__internal_0_$__cuda_sm10x_tcgen05_guardrail_trap_col_being_dealloced_not_returned_by_alloc) ;  /* 0x0000003c00d47944 */ /* 0x020fea0003c00000 */
[----:B------:R-:W-:Y:S05]  /*4900*/  BRA `(.L_x_76) ;  /* 0x0000000000087947 */ /* 0x000fea0003800000 */
.L_x_74:
[----:B------:R-:W-:Y:S02]  /*4910*/  MOV R2, 0x4930 ;  /* 0x0000493000027802 */ /* 0x000fe40000000f00 */
[----:B-----5:R-:W-:Y:S05]  /*4920*/  CALL.REL.NOINC `($__internal_2_$__cuda_sm10x_tcgen05_guardrail_trap_unallocated_columns_being_dealloced) ;  /* 0x0000003c00e07944 */ /* 0x020fea0003c00000 */
.L_x_76:
[----:B------:R-:W-:Y:S01]  /*4930*/  NOP ;  /* 0x0000000000007918 */ /* 0x000fe20000000000 */
[----:B----4-:R-:W-:Y:S05]  /*4940*/  EXIT ;  /* 0x000000000000794d */ /* 0x010fea0003800000 */
.L_x_58:
[----:B------:R-:W-:-:S09]  /*4950*/  UISETP.NE.OR UP0, UPT, UR22, 0x3, !UP5 ;  /* 0x000000031600788c */ /* 0x000fd2000ef05670 */
[----:B------:R-:W-:Y:S05]  /*4960*/  BRA.U UP0, `(.L_x_77) ;  /* 0x0000000d00f07547 */ /* 0x000fea000b800000 */
[----:B------:R-:W2:Y:S01]  /*4970*/  LDCU UR33, c[0x0][0x370] ;  /* 0x00006e00ff2177ac */ /* 0x000ea20008000800 */
[----:B------:R-:W3:Y:S01]  /*4980*/  LDC.64 R16, c[0x0][0x348] ;  /* 0x0000d200ff107b82 */ /* 0x000ee20000000a00 */
[----:B------:R-:W-:Y:S02]  /*4990*/  HFMA2 R13, -RZ, RZ, 0, 0 ;  /* 0x00000000ff0d7431 */ /* 0x000fe400000001ff */
[----:B------:R-:W-:Y:S01]  /*49a0*/  IMAD.MOV.U32 R15, RZ, RZ, 0x1 ;  /* 0x00000001ff0f7424 */ /* 0x000fe200078e00ff */
[----:B------:R-:W2:Y:S01]  /*49b0*/  LDCU.128 UR28, c[0x0][0xb10] ;  /* 0x00016200ff1c77ac */ /* 0x000ea20008000c00 */
[----:B------:R-:W-:Y:S01]  /*49c0*/  IMAD.MOV.U32 R14, RZ, RZ, RZ ;  /* 0x000000ffff0e7224 */ /* 0x000fe200078e00ff */
[----:B------:R-:W-:Y:S01]  /*49d0*/  MOV R7, 0x2000 ;  /* 0x0000200000077802 */ /* 0x000fe20000000f00 */
[----:B------:R-:W4:Y:S01]  /*49e0*/  LDCU UR32, c[0x0][0x374] ;  /* 0x00006e80ff2077ac */ /* 0x000f220008000800 */
[----:B------:R-:W1:Y:S01]  /*49f0*/  LDC.64 R2, c[0x0][0x888] ;  /* 0x00022200ff027b82 */ /* 0x000e620000000a00 */
[----:B------:R-:W4:Y:S01]  /*4a00*/  LDCU UR15, c[0x0][0xb0c] ;  /* 0x00016180ff0f77ac */ /* 0x000f220008000800 */
[----:B------:R-:W4:Y:S06]  /*4a10*/  LDCU UR36, c[0x0][0xb20] ;  /* 0x00016400ff2477ac */ /* 0x000f2c0008000800 */
[----:B------:R-:W1:Y:S01]  /*4a20*/  LDC.64 R4, c[0x0][0x890] ;  /* 0x00022400ff047b82 */ /* 0x000e620000000a00 */
[----:B------:R-:W3:Y:S01]  /*4a30*/  LDCU UR4, c[0x0][0xb30] ;  /* 0x00016600ff0477ac */ /* 0x000ee20008000800 */
[----:B--2---:R-:W-:-:S02]  /*4a40*/  UIMAD.WIDE.U32 UR6, UR33, UR28, URZ ;  /* 0x0000001c210672a5 */ /* 0x004fc4000f8e00ff */
[----:B----4-:R-:W-:Y:S01]  /*4a50*/  UIMAD.WIDE.U32 UR8, UR32, UR31, URZ ;  /* 0x0000001f200872a5 */ /* 0x010fe2000f8e00ff */
[----:B------:R-:W-:Y:S01]  /*4a60*/  UMOV UR24, 0x400 ;  /* 0x0000040000187882 */ /* 0x000fe20000000000 */
[----:B------:R-:W-:-:S03]  /*4a70*/  UPLOP3.LUT UP3, UPT, UPT, UPT, UPT, 0x40, 0x4 ;  /* 0x000000000004789c */ /* 0x000fc60003f6e870 */
[----:B------:R-:W-:Y:S01]  /*4a80*/  UMOV UR6, UR7 ;  /* 0x0000000700067c82 */ /* 0x000fe20008000000 */
[----:B------:R-:W-:Y:S01]  /*4a90*/  UISETP.GE.AND UP0, UPT, UR39, 0x1, UPT ;  /* 0x000000012700788c */ /* 0x000fe2000bf06270 */
[----:B------:R-:W-:Y:S01]  /*4aa0*/  UMOV UR34, UR9 ;  /* 0x0000000900227c82 */ /* 0x000fe20008000000 */
[----:B------:R-:W-:Y:S01]  /*4ab0*/  UISETP.NE.AND UP4, UPT, UR39, 0x1, UPT ;  /* 0x000000012700788c */ /* 0x000fe2000bf85270 */
[----:B------:R-:W2:Y:S01]  /*4ac0*/  LDCU.64 UR16, c[0x0][0xb28] ;  /* 0x00016500ff1077ac */ /* 0x000ea20008000a00 */
[----:B------:R-:W-:Y:S02]  /*4ad0*/  ULEA UR24, UR63, UR24, 0x18 ;  /* 0x000000183f187291 */ /* 0x000fe4000f8ec0ff */
[----:B------:R-:W-:Y:S02]  /*4ae0*/  UISETP.NE.AND UP6, UPT, UR15, 0x1, UPT ;  /* 0x000000010f00788c */ /* 0x000fe4000bfc5270 */
[----:B------:R-:W-:Y:S02]  /*4af0*/  UISETP.NE.AND UP5, UPT, UR30, 0x1, UPT ;  /* 0x000000011e00788c */ /* 0x000fe4000bfa5270 */
[----:B------:R-:W-:-:S02]  /*4b00*/  USHF.R.U32.HI UR35, URZ, UR29, UR6 ;  /* 0x0000001dff237299 */ /* 0x000fc40008011606 */
[----:B------:R-:W-:Y:S02]  /*4b10*/  USHF.R.U32.HI UR34, URZ, UR36, UR34 ;  /* 0x00000024ff227299 */ /* 0x000fe40008011622 */
[----:B---3--:R-:W-:Y:S01]  /*4b20*/  UISETP.NE.AND UP2, UPT, UR4, 0x1, UPT ;  /* 0x000000010400788c */ /* 0x008fe2000bf45270 */
[----:B------:R-:W-:-:S10]  /*4b30*/  UMOV UR12, URZ ;  /* 0x000000ff000c7c82 */ /* 0x000fd40008000000 */
.L_x_86:
[C---:B------:R-:W-:Y:S02]  /*4b40*/  LEA R12, R14.reuse, UR24, 0x3 ;  /* 0x000000180e0c7c11 */ /* 0x040fe4000f8e18ff */
[----:B------:R-:W-:Y:S02]  /*4b50*/  SHF.L.U32 R0, R13, 0x1f, RZ ;  /* 0x0000001f0d007819 */ /* 0x000fe400000006ff */
[----:B------:R-:W-:Y:S02]  /*4b60*/  LEA R8, R14, UR24, 0x4 ;  /* 0x000000180e087c11 */ /* 0x000fe4000f8e20ff */
[----:B---3--:R-:W3:Y:S02]  /*4b70*/  SYNCS.PHASECHK.TRANS64.TRYWAIT P0, [R12+URZ+0x70], R0 ;  /* 0x000070000c0075a7 */ /* 0x008ee400080011ff */
[----:B---3--:R-:W-:Y:S05]  /*4b80*/  @!P0 BRA `(.L_x_78) ;  /* 0x0000003800548947 */ /* 0x008fea0003800000 */
.L_x_150:
        /* <DEDUP_REMOVED lines=8> */
[----:B----4-:R-:W-:Y:S11]  /*4c10*/  LOP3.LUT P0, RZ, R10, 0x1, RZ, 0xc0, !PT ;  /* 0x000000010aff7812 */ /* 0x010ff6000780c0ff */
[----:B------:R-:W-:Y:S02]  /*4c20*/  @!UPT UIADD3 URZ, UPT, UPT, URZ, URZ, URZ ;  /* 0x000000fffffff290 */ /* 0x000fe4000fffe0ff */
[----:B-1----:R-:W-:Y:S01]  /*4c30*/  VOTEU.ANY UP1, P0 ;  /* 0x0000000000ff7886 */ /* 0x002fe20000020100 */
[----:B------:R-:W-:Y:S11]  /*4c40*/  PLOP3.LUT P0, PT, PT, PT, UP1, 0x80, 0x8 ;  /* 0x000000000008781c */ /* 0x000ff60003f0f018 */
[----:B------:R-:W-:Y:S02]  /*4c50*/  @!UPT UIADD3 URZ, UPT, UPT, URZ, URZ, URZ ;  /* 0x000000fffffff290 */ /* 0x000fe4000fffe0ff */
[----:B---3--:R-:W-:Y:S02]  /*4c60*/  @P0 SHF.R.U32.HI R0, RZ, 0x10, R9 ;  /* 0x00000010ff000819 */ /* 0x008fe40000011609 */
[----:B------:R-:W-:Y:S02]  /*4c70*/  @P0 MOV R6, R8 ;  /* 0x0000000800060202 */ /* 0x000fe40000000f00 */
[----:B------:R-:W-:Y:S01]  /*4c80*/  @P0 R2UR UR4, R0 ;  /* 0x00000000000402ca */ /* 0x000fe200000e0000 */
[----:B------:R-:W-:Y:S01]  /*4c90*/  VIADD R0, R12, 0x80 ;  /* 0x000000800c007836 */ /* 0x000fe20000000000 */
[----:B------:R-:W-:Y:S02]  /*4ca0*/  @P0 LOP3.LUT R8, R9, 0xffff, RZ, 0xc0, !PT ;  /* 0x0000ffff09080812 */ /* 0x000fe400078ec0ff */
[----:B------:R-:W-:Y:S02]  /*4cb0*/  @P0 R2UR UR6, R6 ;  /* 0x00000000060602ca */ /* 0x000fe400000e0000 */
[----:B------:R-:W-:Y:S02]  /*4cc0*/  PRMT R0, RZ, 0x654, R0 ;  /* 0x00000654ff007816 */ /* 0x000fe40000000000 */
[----:B------:R-:W-:Y:S02]  /*4cd0*/  @P0 R2UR UR5, R8 ;  /* 0x00000000080502ca */ /* 0x000fe400000e0000 */
[----:B------:R1:W-:Y:S03]  /*4ce0*/  SYNCS.ARRIVE.TRANS64.RED.A1T0 RZ, [R0+URZ], RZ ;  /* 0x000000ff00ff79a7 */ /* 0x0003e600081004ff */
[----:B------:R-:W-:Y:S04]  /*4cf0*/  @UP1 UMOV UR26, UR4 ;  /* 0x00000004001a1c82 */ /* 0x000fe80008000000 */
[----:B------:R-:W-:Y:S04]  /*4d00*/  @UP1 UMOV UR14, UR6 ;  /* 0x00000006000e1c82 */ /* 0x000fe80008000000 */
[----:B------:R-:W-:Y:S01]  /*4d10*/  @UP1 UMOV UR13, UR5 ;  /* 0x00000005000d1c82 */ /* 0x000fe20008000000 */
[----:B------:R-:W-:Y:S05]  /*4d20*/  BRA.U !UP0, `(.L_x_79) ;  /* 0x0000000108a47547 */ /* 0x000fea000b800000 */
[----:B------:R-:W-:Y:S02]  /*4d30*/  UIMAD.WIDE.U32 UR8, UR13, UR31, URZ ;  /* 0x0000001f0d0872a5 */ /* 0x000fe4000f8e00ff */
[----:B------:R-:W-:Y:S02]  /*4d40*/  UIMAD.WIDE.U32 UR10, UR14, UR28, URZ ;  /* 0x0000001c0e0a72a5 */ /* 0x000fe4000f8e00ff */
[----:B------:R-:W-:Y:S02]  /*4d50*/  USEL UR4, UR32, UR34, !UP5 ;  /* 0x0000002220047287 */ /* 0x000fe4000e800000 */
[----:B------:R-:W-:Y:S02]  /*4d60*/  USEL UR7, UR33, UR35, !UP6 ;  /* 0x0000002321077287 */ /* 0x000fe4000f000000 */
[----:B--2---:R-:W-:Y:S02]  /*4d70*/  UIMAD.WIDE.U32 UR18, UR4, UR16, URZ ;  /* 0x00000010041272a5 */ /* 0x004fe4000f8e00ff */
[----:B------:R-:W-:Y:S01]  /*4d80*/  UIMAD.WIDE.U32 UR20, UR7, UR16, URZ ;  /* 0x00000010071472a5 */ /* 0x000fe2000f8e00ff */
[----:B------:R-:W-:Y:S02]  /*4d90*/  UMOV UR5, UR9 ;  /* 0x0000000900057c82 */ /* 0x000fe40008000000 */
[----:B------:R-:W-:Y:S03]  /*4da0*/  USHF.R.U32.HI UR6, URZ, UR36, UR5 ;  /* 0x00000024ff067299 */ /* 0x000fe60008011605 */
[----:B------:R-:W-:Y:S01]  /*4db0*/  UMOV UR5, UR11 ;  /* 0x0000000b00057c82 */ /* 0x000fe20008000000 */
[----:B------:R-:W-:Y:S02]  /*4dc0*/  USEL UR6, UR13, UR6, !UP5 ;  /* 0x000000060d067287 */ /* 0x000fe4000e800000 */
[----:B------:R-:W-:Y:S02]  /*4dd0*/  USHF.R.U32.HI UR8, URZ, UR29, UR5 ;  /* 0x0000001dff087299 */ /* 0x000fe40008011605 */
[----:B------:R-:W-:Y:S01]  /*4de0*/  UIMAD.WIDE.U32 UR10, UR6, UR16, URZ ;  /* 0x00000010060a72a5 */ /* 0x000fe2000f8e00ff */
[----:B------:R-:W-:Y:S02]  /*4df0*/  UMOV UR5, UR19 ;  /* 0x0000001300057c82 */ /* 0x000fe40008000000 */
[----:B------:R-:W-:Y:S03]  /*4e00*/  @UP4 USHF.R.U32.HI UR4, URZ, UR17, UR5 ;  /* 0x00000011ff044299 */ /* 0x000fe60008011605 */
[----:B------:R-:W-:Y:S01]  /*4e10*/  UMOV UR5, UR21 ;  /* 0x0000001500057c82 */ /* 0x000fe20008000000 */
[----:B------:R-:W-:Y:S02]  /*4e20*/  UIMAD UR4, UR39, UR4, URZ ;  /* 0x00000004270472a4 */ /* 0x000fe4000f8e02ff */
[----:B------:R-:W-:Y:S02]  /*4e30*/  @UP4 USHF.R.U32.HI UR7, URZ, UR17, UR5 ;  /* 0x00000011ff074299 */ /* 0x000fe40008011605 */
[----:B------:R-:W-:Y:S02]  /*4e40*/  USEL UR5, UR14, UR8, !UP6 ;  /* 0x000000080e057287 */ /* 0x000fe4000f000000 */
[----:B------:R-:W-:Y:S02]  /*4e50*/  UIMAD UR8, UR39, UR7, URZ ;  /* 0x00000007270872a4 */ /* 0x000fe4000f8e02ff */
[----:B------:R-:W-:Y:S03]  /*4e60*/  UISETP.GE.AND UP0, UPT, UR6, UR4, UPT ;  /* 0x000000040600728c */ /* 0x000fe6000bf06270 */
[----:B------:R-:W-:Y:S01]  /*4e70*/  UMOV UR4, UR11 ;  /* 0x0000000b00047c82 */ /* 0x000fe20008000000 */
[----:B------:R-:W-:Y:S02]  /*4e80*/  UISETP.GE.OR UP0, UPT, UR5, UR8, UP0 ;  /* 0x000000080500728c */ /* 0x000fe40008706670 */
[----:B------:R-:W-:Y:S02]  /*4e90*/  USHF.R.U32.HI UR4, URZ, UR17, UR4 ;  /* 0x00000011ff047299 */ /* 0x000fe40008011604 */
[----:B------:R-:W-:Y:S02]  /*4ea0*/  UIMAD.WIDE.U32 UR8, UR5, UR16, URZ ;  /* 0x00000010050872a5 */ /* 0x000fe4000f8e00ff */
[----:B------:R-:W-:Y:S04]  /*4eb0*/  USEL UR10, UR6, UR4, !UP4 ;  /* 0x00000004060a7287 */ /* 0x000fe8000e000000 */
[----:B------:R-:W-:Y:S01]  /*4ec0*/  UIADD3 UR11, UPT, UPT, -UR10, URZ, URZ ;  /* 0x000000ff0a0b7290 */ /* 0x000fe2000fffe1ff */
[----:B------:R-:W-:Y:S02]  /*4ed0*/  @!UP0 UMOV UR4, UR9 ;  /* 0x0000000900048c82 */ /* 0x000fe40008000000 */
[----:B------:R-:W-:Y:S02]  /*4ee0*/  @!UP0 USHF.R.U32.HI UR4, URZ, UR17, UR4 ;  /* 0x00000011ff048299 */ /* 0x000fe40008011604 */
[----:B------:R-:W-:Y:S02]  /*4ef0*/  UIMAD UR8, UR39, UR11, UR6 ;  /* 0x0000000b270872a4 */ /* 0x000fe4000f8e0206 */
[----:B------:R-:W-:Y:S04]  /*4f00*/  @!UP0 USEL UR4, UR5, UR4, !UP4 ;  /* 0x0000000405048287 */ /* 0x000fe8000e000000 */
[----:B------:R-:W-:Y:S02]  /*4f10*/  @!UP0 UIMAD UR8, UR7, UR8, UR4 ;  /* 0x00000008070882a4 */ /* 0x000fe4000f8e0204 */
[----:B------:R-:W-:Y:S02]  /*4f20*/  @!UP0 UIADD3 UR9, UPT, UPT, UR10, -UR4, URZ ;  /* 0x800000040a098290 */ /* 0x000fe4000fffe0ff */
[----:B------:R-:W-:Y:S02]  /*4f30*/  UIADD3 UR4, UPT, UPT, -UR5, URZ, URZ ;  /* 0x000000ff05047290 */ /* 0x000fe4000fffe1ff */
[----:B------:R-:W-:Y:S02]  /*4f40*/  UIADD3 UR7, UPT, UPT, -UR6, URZ, URZ ;  /* 0x000000ff06077290 */ /* 0x000fe4000fffe1ff */
[----:B------:R-:W-:Y:S02]  /*4f50*/  @!UP0 UIMAD UR6, UR9, UR39, UR5 ;  /* 0x00000027090682a4 */ /* 0x000fe4000f8e0205 */
[----:B------:R-:W-:Y:S02]  /*4f60*/  UIMAD UR14, UR15, UR4, UR14 ;  /* 0x000000040f0e72a4 */ /* 0x000fe4000f8e020e */
[----:B------:R-:W-:Y:S01]  /*4f70*/  UIMAD UR13, UR30, UR7, UR13 ;  /* 0x000000071e0d72a4 */ /* 0x000fe2000f8e020d */
[----:B------:R-:W-:Y:S02]  /*4f80*/  @!UP0 UMOV UR5, UR8 ;  /* 0x0000000800058c82 */ /* 0x000fe40008000000 */
[----:B------:R-:W-:Y:S02]  /*4f90*/  UIMAD UR14, UR5, UR15, UR14 ;  /* 0x0000000f050e72a4 */ /* 0x000fe4000f8e020e */
[----:B------:R-:W-:Y:S11]  /*4fa0*/  UIMAD UR13, UR6, UR30, UR13 ;  /* 0x0000001e060d72a4 */ /* 0x000ff6000f8e020d */
[----:B------:R-:W-:Y:S01]  /*4fb0*/  @!UPT UIADD3 URZ, UPT, UPT, URZ, URZ, URZ ;  /* 0x000000fffffff290 */ /* 0x000fe2000fffe0ff */
.L_x_79:
[----:B------:R-:W3:Y:S01]  /*4fc0*/  @!UP2 LDCU.128 UR20, c[0x0][0xb10] ;  /* 0x00016200ff14a7ac */ /* 0x000ee20008000c00 */
[C---:B------:R-:W-:Y:S02]  /*4fd0*/  ISETP.NE.U32.AND P1, PT, R4.reuse, RZ, PT ;  /* 0x000000ff0400720c */ /* 0x040fe40003f25070 */
[----:B------:R-:W-:Y:S02]  /*4fe0*/  ISETP.NE.U32.AND P0, PT, R4, RZ, PT ;  /* 0x000000ff0400720c */ /* 0x000fe40003f05070 */
[C---:B------:R-:W-:Y:S02]  /*4ff0*/  ISETP.NE.AND.EX P1, PT, R5.reuse, RZ, PT, P1 ;  /* 0x000000ff0500720c */ /* 0x040fe40003f25310 */
[----:B------:R-:W-:Y:S01]  /*5000*/  ISETP.NE.AND.EX P0, PT, R5, RZ, PT, P0 ;  /* 0x000000ff0500720c */ /* 0x000fe20003f05300 */
[----:B------:R-:W4:Y:S01]  /*5010*/  @!UP2 LDCU UR5, c[0x0][0xb0c] ;  /* 0x00016180ff05a7ac */ /* 0x000f220008000800 */
[----:B------:R-:W-:Y:S02]  /*5020*/  USHF.L.U32 UR11, UR25, 0x6, URZ ;  /* 0x00000006190b7899 */ /* 0x000fe400080006ff */
[----:B------:R-:W-:Y:S02]  /*5030*/  USHF.L.U32 UR10, UR27, 0x6, URZ ;  /* 0x000000061b0a7899 */ /* 0x000fe400080006ff */
[----:B---3--:R-:W-:Y:S07]  /*5040*/  UIMAD.WIDE.U32 UR6, UR14, UR20, URZ ;  /* 0x000000140e0672a5 */ /* 0x008fee000f8e00ff */
[----:B------:R-:W-:Y:S01]  /*5050*/  @!UP2 UMOV UR4, UR7 ;  /* 0x000000070004ac82 */ /* 0x000fe20008000000 */
[----:B----4-:R-:W-:Y:S02]  /*5060*/  @!UP2 UISETP.NE.AND UP0, UPT, UR5, 0x1, UPT ;  /* 0x000000010500a88c */ /* 0x010fe4000bf05270 */
[----:B------:R-:W-:Y:S02]  /*5070*/  @!UP2 USHF.R.U32.HI UR4, URZ, UR21, UR4 ;  /* 0x00000015ff04a299 */ /* 0x000fe40008011604 */
[----:B------:R-:W-:Y:S02]  /*5080*/  UIMAD.WIDE.U32 UR6, UR13, UR23, URZ ;  /* 0x000000170d0672a5 */ /* 0x000fe4000f8e00ff */
[----:B------:R-:W-:Y:S02]  /*5090*/  @!UP2 USEL UR8, UR14, UR4, !UP0 ;  /* 0x000000040e08a287 */ /* 0x000fe4000c000000 */
[----:B------:R-:W-:Y:S03]  /*50a0*/  @!UP2 UISETP.NE.AND UP0, UPT, UR22, 0x1, UPT ;  /* 0x000000011600a88c */ /* 0x000fe6000bf05270 */
[----:B------:R-:W-:Y:S02]  /*50b0*/  @!UP2 UMOV UR6, UR7 ;  /* 0x000000070006ac82 */ /* 0x000fe40008000000 */
[----:B------:R-:W3:Y:S02]  /*50c0*/  @!UP2 LDCU UR4, c[0x0][0xb20] ;  /* 0x00016400ff04a7ac */ /* 0x000ee40008000800 */
[----:B---3--:R-:W-:Y:S04]  /*50d0*/  @!UP2 USHF.R.U32.HI UR6, URZ, UR4, UR6 ;  /* 0x00000004ff06a299 */ /* 0x008fe80008011606 */
[----:B------:R-:W-:Y:S04]  /*50e0*/  @!UP2 USEL UR6, UR13, UR6, !UP0 ;  /* 0x000000060d06a287 */ /* 0x000fe8000c000000 */
[----:B------:R-:W-:Y:S02]  /*50f0*/  @!UP2 UIADD3 UR4, UPT, UPT, -UR8, UR6, URZ ;  /* 0x000000060804a290 */ /* 0x000fe4000fffe1ff */
[----:B------:R-:W-:Y:S02]  /*5100*/  @!UP2 UIADD3 UR6, UPT, UPT, UR8, -UR6, URZ ;  /* 0x800000060806a290 */ /* 0x000fe4000fffe0ff */
[----:B------:R-:W-:Y:S02]  /*5110*/  @!UP2 UIMAD UR14, UR4, UR5, UR14 ;  /* 0x00000005040ea2a4 */ /* 0x000fe4000f8e020e */
[----:B------:R-:W-:Y:S01]  /*5120*/  @!UP2 UIMAD UR13, UR6, UR22, UR13 ;  /* 0x00000016060da2a4 */ /* 0x000fe2000f8e020d */
[----:B------:R-:W-:Y:S11]  /*5130*/  BRA.U UP3, `(.L_x_80) ;  /* 0x0000000103107547 */ /* 0x000ff6000b800000 */
[----:B------:R-:W-:Y:S04]  /*5140*/  MOV R6, UR38 ;  /* 0x0000002600067c02 */ /* 0x000fe80008000f00 */
[----:B------:R-:W-:Y:S04]  /*5150*/  SHF.L.U32 R6, R6, 0x1f, RZ ;  /* 0x0000001f06067819 */ /* 0x000fe800000006ff */
[----:B------:R-:W3:Y:S02]  /*5160*/  SYNCS.PHASECHK.TRANS64.TRYWAIT P2, [UR24+0x68], R6 ;  /* 0x00006806ff0075a7 */ /* 0x000ee40008041118 */
[----:B---3--:R-:W-:Y:S05]  /*5170*/  @!P2 BRA `(.L_x_81) ;  /* 0x0000003000eca947 */ /* 0x008fea0003800000 */
.L_x_80:
[----:B------:R-:W-:Y:S05]  /*5180*/  @!P1 BRA `(.L_x_82) ;  /* 0x0000000000309947 */ /* 0x000fea0003800000 */
[----:B------:R-:W-:Y:S01]  /*5190*/  ISETP.NE.U32.AND P1, PT, R2, RZ, PT ;  /* 0x000000ff0200720c */ /* 0x000fe20003f25070 */
[----:B------:R-:W3:Y:S01]  /*51a0*/  LDCU.64 UR4, c[0x0][0x358] ;  /* 0x00006b00ff0477ac */ /* 0x000ee20008000a00 */
[----:B------:R-:W-:Y:S02]  /*51b0*/  IMAD.MOV.U32 R56, RZ, RZ, 0x1 ;  /* 0x00000001ff387424 */ /* 0x000fe400078e00ff */
[----:B------:R-:W-:Y:S11]  /*51c0*/  ISETP.NE.AND.EX P1, PT, R3, RZ, PT, P1 ;  /* 0x000000ff0300720c */ /* 0x000ff60003f25310 */
[----:B------:R-:W-:Y:S02]  /*51d0*/  @!UPT UIADD3 URZ, UPT, UPT, URZ, URZ, URZ ;  /* 0x000000fffffff290 */ /* 0x000fe4000fffe0ff */
[----:B------:R-:W4:Y:S01]  /*51e0*/  @P1 LDC.64 R8, c[0x0][0x888] ;  /* 0x00022200ff081b82 */ /* 0x000f220000000a00 */
[----:B-1----:R-:W-:Y:S04]  /*51f0*/  @P1 IMAD R0, R4, UR60, RZ ;  /* 0x0000003c04001c24 */ /* 0x002fe8000f8e02ff */
[----:B----4-:R-:W-:Y:S04]  /*5200*/  @P1 IMAD.WIDE R8, R0, 0x4, R8 ;  /* 0x0000000400081825 */ /* 0x010fe800078e0208 */
[----:B------:R-:W-:Y:S01]  /*5210*/  HFMA2 R0, -RZ, RZ, 0, 5.9604644775390625e-08 ;  /* 0x00000001ff007431 */ /* 0x000fe200000001ff */
[----:B---3-5:R3:W5:Y:S04]  /*5220*/  @P1 LDG.E R26, desc[UR4][R8.64] ;  /* 0x00000004081a1981 */ /* 0x028768000c1e1900 */
[----:B------:R-:W-:Y:S01]  /*5230*/  @!P1 PRMT R56, R0, 0x7610, R56 ;  /* 0x0000761000389816 */ /* 0x000fe20000000038 */
[----:B---3--:R-:W4:Y:S06]  /*5240*/  @!P1 LDC R26, c[0x0][0x880] ;  /* 0x00022000ff1a9b82 */ /* 0x008f2c0000000800 */
.L_x_82:
[----:B----45:R-:W-:Y:S01]  /*5250*/  @!P0 FSETP.EQ.AND P1, PT, R26, RZ, PT ;  /* 0x000000ff1a00820b */ /* 0x030fe20003f22000 */
[----:B------:R-:W-:Y:S01]  /*5260*/  @!UPT UIADD3 URZ, UPT, UPT, URZ, URZ, URZ ;  /* 0x000000fffffff290 */ /* 0x000fe2000fffe0ff */
[----:B------:R-:W-:Y:S11]  /*5270*/  @!P0 BRA `(.L_x_83) ;  /* 0x0000000000188947 */ /* 0x000ff60003800000 */
[----:B------:R-:W-:Y:S02]  /*5280*/  LOP3.LUT P0, RZ, R56, 0xff, RZ, 0xc0, !PT ;  /* 0x000000ff38ff7812 */ /* 0x000fe4000780c0ff */
[----:B------:R-:W-:Y:S04]  /*5290*/  ISETP.NE.U32.AND P1, PT, R2, RZ, PT ;  /* 0x000000ff0200720c */ /* 0x000fe80003f25070 */
[----:B------:R-:W-:Y:S04]  /*52a0*/  ISETP.NE.AND.EX P1, PT, R3, RZ, PT, P1 ;  /* 0x000000ff0300720c */ /* 0x000fe80003f25310 */
[----:B------:R-:W-:Y:S03]  /*52b0*/  PLOP3.LUT P1, PT, P1, PT, PT, 0x8, 0x80 ;  /* 0x000000000080781c */ /* 0x000fe60000f2e170 */
[----:B------:R-:W-:Y:S11]  /*52c0*/  @P0 FSETP.EQ.AND P1, PT, R26, RZ, PT ;  /* 0x000000ff1a00020b */ /* 0x000ff60003f22000 */
[----:B------:R-:W-:Y:S02]  /*52d0*/  @!UPT UIADD3 URZ, UPT, UPT, URZ, URZ, URZ ;  /* 0x000000fffffff290 */ /* 0x000fe4000fffe0ff */
.L_x_83:
[----:B------:R-:W-:Y:S01]  /*52e0*/  ULEA UR4, UR12, UR24, 0x3 ;  /* 0x000000180c047291 */ /* 0x000fe2000f8e18ff */
[----:B------:R-:W-:Y:S02]  /*52f0*/  SHF.L.U32 R9, R15, 0x1f, RZ ;  /* 0x0000001f0f097819 */ /* 0x000fe400000006ff */
[----:B------:R-:W-:Y:S04]  /*5300*/  ELECT P0, URZ, PT ;  /* 0x0000000000ff782f */ /* 0x000fe80003800000 */
[----:B------:R-:W-:Y:S02]  /*5310*/  PLOP3.LUT P1, PT, P1, P0, PT, 0xf2, 0x2f ;  /* 0x00000000002f781c */ /* 0x000fe40000f21e72 */
[----:B------:R-:W3:Y:S11]  /*5320*/  SYNCS.PHASECHK.TRANS64.TRYWAIT P2, [UR4+0x48], R9 ;  /* 0x00004809ff0075a7 */ /* 0x000ef60008041104 */
[----:B------:R-:W-:Y:S05]  /*5330*/  @!P1 IADD3 R8, P0, PT, R16, 0x580, RZ ;  /* 0x0000058010089810 */ /* 0x000fea0007f1e0ff */
[----:B-1----:R-:W-:Y:S01]  /*5340*/  @!P1 IMAD.X R6, RZ, RZ, R17, P0 ;  /* 0x000000ffff069224 */ /* 0x002fe200000e0611 */
[----:B---3--:R-:W-:Y:S07]  /*5350*/  @!P2 BRA `(.L_x_84) ;  /* 0x00000030008ca947 */ /* 0x008fee0003800000 */
.L_x_153:
[----:B------:R-:W-:Y:S01]  /*5360*/  @!P1 R2UR UR7, R6 ;  /* 0x00000000060792ca */ /* 0x000fe200000e0000 */
[----:B------:R-:W-:Y:S01]  /*5370*/  UIADD3 UR5, UPT, UPT, UR12, 0x1, URZ ;  /* 0x000000010c057890 */ /* 0x000fe2000fffe0ff */
[----:B------:R-:W-:Y:S01]  /*5380*/  @!P1 R2UR UR6, R8 ;  /* 0x00000000080692ca */ /* 0x000fe200000e0000 */
[----:B------:R-:W-:Y:S01]  /*5390*/  UIADD3 UR9, UPT, UPT, UR4, 0x30, URZ ;  /* 0x0000003004097890 */ /* 0x000fe2000fffe0ff */
[----:B------:R-:W-:Y:S01]  /*53a0*/  @!P1 IMAD.MOV.U32 R6, RZ, RZ, 0x2000 ;  /* 0x00002000ff069424 */ /* 0x000fe200078e00ff */
[----:B------:R-:W-:Y:S01]  /*53b0*/  UISETP.NE.AND UP0, UPT, UR5, 0x3, UPT ;  /* 0x000000030500788c */ /* 0x000fe2000bf05270 */
[----:B------:R-:W-:Y:S01]  /*53c0*/  VIADD R14, R14, 0x1 ;  /* 0x000000010e0e7836 */ /* 0x000fe20000000000 */
[----:B------:R-:W-:Y:S01]  /*53d0*/  UMOV UR22, 0x0 ;  /* 0x0000000000167882 */ /* 0x000fe20000000000 */
[----:B------:R-:W-:Y:S01]  /*53e0*/  UMOV UR23, 0x10000000 ;  /* 0x1000000000177882 */ /* 0x000fe20000000000 */
[----:B------:R-:W-:Y:S04]  /*53f0*/  UPRMT UR20, UR63, 0x654, UR9 ;  /* 0x000006543f147896 */ /* 0x000fe80008000009 */
[----:B-1----:R-:W-:Y:S01]  /*5400*/  IMAD.U32 R9, RZ, RZ, UR7 ;  /* 0x00000007ff097e24 */ /* 0x002fe2000f8e00ff */
[----:B------:R-:W-:Y:S01]  /*5410*/  USEL UR7, URZ, 0x1, UP0 ;  /* 0x00000001ff077887 */ /* 0x000fe20008000000 */
[----:B------:R-:W-:Y:S01]  /*5420*/  IMAD.U32 R8, RZ, RZ, UR6 ;  /* 0x00000006ff087e24 */ /* 0x000fe2000f8e00ff */
[----:B------:R-:W-:Y:S02]  /*5430*/  USEL UR6, UR5, URZ, UP0 ;  /* 0x000000ff05067287 */ /* 0x000fe40008000000 */
[----:B------:R-:W-:Y:S01]  /*5440*/  VOTEU.ALL UP0, P1 ;  /* 0x0000000000ff7886 */ /* 0x000fe20000800000 */
[----:B------:R-:W-:Y:S02]  /*5450*/  @!P1 R2UR UR19, R9 ;  /* 0x00000000091392ca */ /* 0x000fe400000e0000 */
[----:B------:R-:W-:Y:S02]  /*5460*/  @!P1 R2UR UR18, R8 ;  /* 0x00000000081292ca */ /* 0x000fe400000e0000 */
[----:B------:R-:W-:Y:S01]  /*5470*/  @!UP0 ULEA UR5, UR12, UR24, 0xd ;  /* 0x000000180c058291 */ /* 0x000fe2000f8e68ff */
[----:B------:R-:W-:Y:S02]  /*5480*/  LOP3.LUT R15, R15, UR7, RZ, 0x3c, !PT ;  /* 0x000000070f0f7c12 */ /* 0x000fe4000f8e3cff */
[----:B------:R-:W-:Y:S01]  /*5490*/  UMOV UR12, UR60 ;  /* 0x0000003c000c7c82 */ /* 0x000fe20008000000 */
[----:B------:R-:W-:Y:S01]  /*54a0*/  @!UP0 UIADD3 UR8, UPT, UPT, UR5, 0x400, URZ ;  /* 0x0000040005088890 */ /* 0x000fe2000fffe0ff */
[----:B------:R-:W-:Y:S01]  /*54b0*/  SHF.L.U32 R0, R15, 0x1f, RZ ;  /* 0x0000001f0f007819 */ /* 0x000fe200000006ff */
[----:B------:R-:W-:Y:S01]  /*54c0*/  VOTEU.ALL UP0, P1 ;  /* 0x0000000000ff7886 */ /* 0x000fe20000800000 */
[----:B------:R-:W-:Y:S06]  /*54d0*/  ULEA UR5, UR6, UR24, 0x3 ;  /* 0x0000001806057291 */ /* 0x000fec000f8e18ff */
[----:B------:R1:W-:Y:S01]  /*54e0*/  @!UP0 UTMALDG.3D [UR8], [UR18], desc[UR22] ;  /* 0x00001608120085b4 */ /* 0x0003e20008011000 */
[----:B------:R1:W-:Y:S01]  /*54f0*/  @!P1 SYNCS.ARRIVE.TRANS64.RED.A0TR RZ, [UR4+0x30], R6 ;  /* 0x00003006ffff99a7 */ /* 0x0003e20008300404 */
[----:B------:R-:W-:Y:S01]  /*5500*/  SYNCS.ARRIVE.TRANS64.RED.A1T0 RZ, [UR20], RZ ;  /* 0x000000ffffff79a7 */ /* 0x000fe20008100414 */
[----:B------:R-:W3:Y:S02]  /*5510*/  SYNCS.PHASECHK.TRANS64.TRYWAIT P0, [UR5+0x48], R0 ;  /* 0x00004800ff0075a7 */ /* 0x000ee40008001105 */
[----:B-1-3--:R-:W-:Y:S05]  /*5520*/  @!P0 BRA `(.L_x_85) ;  /* 0x0000003000308947 */ /* 0x00afea0003800000 */
.L_x_155:
[----:B------:R-:W-:Y:S01]  /*5530*/  UIADD3 UR9, UPT, UPT, UR5, 0x30, URZ ;  /* 0x0000003005097890 */ /* 0x000fe2000fffe0ff */
[----:B-1----:R-:W-:Y:S01]  /*5540*/  @!P1 IADD3 R6, P0, PT, R16, 0x580, RZ ;  /* 0x0000058010069810 */ /* 0x002fe20007f1e0ff */
[----:B------:R-:W-:Y:S01]  /*5550*/  UPLOP3.LUT UP3, UPT, UPT, UPT, UPT, 0x80, 0x8 ;  /* 0x000000000008789c */ /* 0x000fe20003f6f070 */
[----:B------:R-:W-:Y:S01]  /*5560*/  R2UR UR23, R58 ;  /* 0x000000003a1772ca */ /* 0x000fe200000e0000 */
[----:B------:R-:W-:Y:S01]  /*5570*/  UMOV UR20, 0x0 ;  /* 0x0000000000147882 */ /* 0x000fe20000000000 */
[----:B------:R-:W-:Y:S01]  /*5580*/  @!P1 R2UR UR7, R6 ;  /* 0x00000000060792ca */ /* 0x000fe200000e0000 */
[----:B------:R-:W-:Y:S01]  /*5590*/  @!P1 IMAD.X R0, RZ, RZ, R17, P0 ;  /* 0x000000ffff009224 */ /* 0x000fe200000e0611 */
[----:B------:R-:W-:Y:S01]  /*55a0*/  UMOV UR21, 0x10000000 ;  /* 0x1000000000157882 */ /* 0x000fe20000000000 */
[----:B------:R-:W-:Y:S01]  /*55b0*/  UMOV UR12, UR60 ;  /* 0x0000003c000c7c82 */ /* 0x000fe20008000000 */
[----:B------:R-:W-:Y:S01]  /*55c0*/  VOTEU.ALL UP0, P1 ;  /* 0x0000000000ff7886 */ /* 0x000fe20000800000 */
[----:B------:R-:W-:Y:S01]  /*55d0*/  R2UR UR22, R59 ;  /* 0x000000003b1672ca */ /* 0x000fe200000e0000 */
[----:B------:R-:W-:Y:S01]  /*55e0*/  UMOV UR60, UR26 ;  /* 0x0000001a003c7c82 */ /* 0x000fe20008000000 */
[----:B------:R-:W-:Y:S02]  /*55f0*/  @!P1 R2UR UR4, R0 ;  /* 0x00000000000492ca */ /* 0x000fe400000e0000 */
[----:B------:R-:W-:Y:S01]  /*5600*/  @!UP0 UIADD3 UR10, UPT, UPT, UR10, 0x20, URZ ;  /* 0x000000200a0a8890 */ /* 0x000fe2000fffe0ff */
[C---:B------:R-:W-:Y:S01]  /*5610*/  ISETP.NE.AND P0, PT, R14.reuse, 0x2, PT ;  /* 0x000000020e00780c */ /* 0x040fe20003f05270 */
[----:B------:R-:W-:Y:S02]  /*5620*/  UIADD3 UR27, UPT, UPT, UR13, UR23, URZ ;  /* 0x000000170d1b7290 */ /* 0x000fe4000fffe0ff */
[----:B------:R-:W-:Y:S01]  /*5630*/  IMAD.U32 R8, RZ, RZ, UR7 ;  /* 0x00000007ff087e24 */ /* 0x000fe2000f8e00ff */
[----:B------:R-:W-:Y:S02]  /*5640*/  SEL R0, RZ, 0x1, P0 ;  /* 0x00000001ff007807 */ /* 0x000fe40000000000 */
[----:B------:R-:W-:Y:S02]  /*5650*/  SEL R14, R14, RZ, P0 ;  /* 0x000000ff0e0e7207 */ /* 0x000fe40000000000 */
[----:B------:R-:W-:Y:S01]  /*5660*/  @!P1 R2UR UR18, R8 ;  /* 0x00000000081292ca */ /* 0x000fe200000e0000 */
[----:B------:R-:W-:Y:S01]  /*5670*/  UIADD3 UR25, UPT, UPT, UR14, UR22, URZ ;  /* 0x000000160e197290 */ /* 0x000fe2000fffe0ff */
[----:B------:R-:W-:Y:S01]  /*5680*/  IMAD.U32 R9, RZ, RZ, UR4 ;  /* 0x00000004ff097e24 */ /* 0x000fe2000f8e00ff */
[----:B------:R-:W-:Y:S01]  /*5690*/  @!UP0 ULEA UR4, UR6, UR24, 0xd ;  /* 0x0000001806048291 */ /* 0x000fe2000f8e68ff */
[----:B------:R-:W-:Y:S03]  /*56a0*/  LOP3.LUT R13, R13, R0, RZ, 0x3c, !PT ;  /* 0x000000000d0d7212 */ /* 0x000fe600078e3cff */
[----:B------:R-:W-:Y:S01]  /*56b0*/  @!P1 R2UR UR19, R9 ;  /* 0x00000000091392ca */ /* 0x000fe200000e0000 */
[----:B------:R-:W-:Y:S01]  /*56c0*/  @!UP0 UIADD3 UR8, UPT, UPT, UR4, 0x400, URZ ;  /* 0x0000040004088890 */ /* 0x000fe2000fffe0ff */
[----:B------:R-:W-:Y:S01]  /*56d0*/  VOTEU.ALL UP0, P1 ;  /* 0x0000000000ff7886 */ /* 0x000fe20000800000 */
[----:B------:R-:W-:Y:S10]  /*56e0*/  UPRMT UR4, UR63, 0x654, UR9 ;  /* 0x000006543f047896 */ /* 0x000ff40008000009 */
[----:B------:R1:W-:Y:S01]  /*56f0*/  @!UP0 UTMALDG.3D [UR8], [UR18], desc[UR20] ;  /* 0x00001408120085b4 */ /* 0x0003e20008011000 */
[----:B------:R3:W-:Y:S01]  /*5700*/  @!P1 SYNCS.ARRIVE.TRANS64.RED.A0TR RZ, [UR5+0x30], R7 ;  /* 0x00003007ffff99a7 */ /* 0x0007e20008300405 */
[----:B------:R-:W-:Y:S01]  /*5710*/  SYNCS.ARRIVE.TRANS64.RED.A1T0 RZ, [UR4], RZ ;  /* 0x000000ffffff79a7 */ /* 0x000fe20008100404 */
[----:B------:R-:W-:Y:S04]  /*5720*/  UIADD3 UR4, UPT, UPT, UR6, 0x1, URZ ;  /* 0x0000000106047890 */ /* 0x000fe8000fffe0ff */
[----:B------:R-:W-:Y:S04]  /*5730*/  UISETP.NE.AND UP0, UPT, UR4, 0x3, UPT ;  /* 0x000000030400788c */ /* 0x000fe8000bf05270 */
[----:B------:R-:W-:Y:S06]  /*5740*/  USEL UR5, URZ, 0x1, UP0 ;  /* 0x00000001ff057887 */ /* 0x000fec0008000000 */
[----:B------:R-:W-:Y:S01]  /*5750*/  LOP3.LUT R15, R15, UR5, RZ, 0x3c, !PT ;  /* 0x000000050f0f7c12 */ /* 0x000fe2000f8e3cff */
[----:B-1----:R-:W-:Y:S01]  /*5760*/  USEL UR12, UR4, URZ, UP0 ;  /* 0x000000ff040c7287 */ /* 0x002fe20008000000 */
[----:B------:R-:W-:Y:S11]  /*5770*/  BRA.U UP1, `(.L_x_86) ;  /* 0xfffffff101f07547 */ /* 0x000ff6000b83ffff */
[----:B------:R-:W-:Y:S01]  /*5780*/  UIADD3 UR24, UPT, UPT, UR24, 0x48, URZ ;  /* 0x0000004818187890 */ /* 0x000fe2000fffe0ff */
[----:B------:R-:W-:-:S03]  /*5790*/  SHF.L.U32 R2, R15, 0x1f, RZ ;  /* 0x0000001f0f027819 */ /* 0x000fc600000006ff */
[----:B------:R-:W-:-:S09]  /*57a0*/  ULEA UR4, UR12, UR24, 0x3 ;  /* 0x000000180c047291 */ /* 0x000fd2000f8e18ff */
[----:B------:R-:W1:Y:S02]  /*57b0*/  SYNCS.PHASECHK.TRANS64.TRYWAIT P0, [UR4], R2 ;  /* 0x00000002ff0075a7 */ /* 0x000e640008001104 */
[----:B-1----:R-:W-:Y:S05]  /*57c0*/  @!P0 BRA `(.L_x_87) ;  /* 0x0000002c00a08947 */ /* 0x002fea0003800000 */
.L_x_157:
        /* <DEDUP_REMOVED lines=9> */
.L_x_159:
        /* <DEDUP_REMOVED lines=8> */
.L_x_89:
[----:B-1----:R1:W4:Y:S02]  /*58e0*/  SYNCS.PHASECHK.TRANS64.TRYWAIT P0, [R0+URZ], R2 ;  /* 0x00000002000075a7 */ /* 0x00232400080011ff */
[----:B----4-:R-:W-:Y:S05]  /*58f0*/  @!P0 NANOSLEEP.SYNCS 0x989680 ;  /* 0x009896800000895d */ /* 0x010fea0003900000 */
[----:B------:R-:W4:Y:S02]  /*5900*/  @!P0 SYNCS.PHASECHK.TRANS64 P0, [R0+URZ], R2 ;  /* 0x00000002000085a7 */ /* 0x000f2400080010ff */
[----:B--2-4-:R-:W-:Y:S05]  /*5910*/  @P0 EXIT ;  /* 0x000000000000094d */ /* 0x014fea0003800000 */
[----:B------:R-:W-:Y:S05]  /*5920*/  BRA `(.L_x_89) ;  /* 0xfffffffc00ec7947 */ /* 0x000fea000383ffff */
.L_x_77:
[----:B------:R-:W-:-:S06]  /*5930*/  UISETP.GE.AND UP0, UPT, UR22, 0x4, UPT ;  /* 0x000000041600788c */ /* 0x000fcc000bf06270 */
[----:B------:R-:W-:-:S13]  /*5940*/  PLOP3.LUT P0, PT, PT, PT, UP0, 0x80, 0x8 ;  /* 0x000000000008781c */ /* 0x000fda0003f0f008 */
[----:B-1----:R-:W-:Y:S05]  /*5950*/  @!P0 EXIT ;  /* 0x000000000000894d */ /* 0x002fea0003800000 */
[----:B------:R-:W-:Y:S01]  /*5960*/  BAR.SYNC.DEFER_BLOCKING 0x6, 0xa0 ;  /* 0x0182800000007b1d */ /* 0x000fe20000010000 */
[C---:B------:R-:W-:Y:S01]  /*5970*/  IMAD.SHL.U32 R6, R66.reuse, 0x20, RZ ;  /* 0x0000002042067824 */ /* 0x040fe200078e00ff */
[C---:B------:R-:W-:Y:S01]  /*5980*/  R2P PR, R66.reuse, 0x6 ;  /* 0x0000000642007804 */ /* 0x040fe20000000000 */
[C---:B------:R-:W-:Y:S01]  /*5990*/  IMAD.SHL.U32 R4, R66.reuse, 0x4, RZ ;  /* 0x0000000442047824 */ /* 0x040fe200078e00ff */
[----:B------:R-:W-:Y:S01]  /*59a0*/  CS2R R62, SRZ ;  /* 0x00000000003e7805 */ /* 0x000fe2000001ff00 */
[----:B------:R-:W-:Y:S01]  /*59b0*/  IMAD.U32 R23, R66, 0x10000, RZ ;  /* 0x0001000042177824 */ /* 0x000fe200078e00ff */
[----:B------:R-:W-:Y:S02]  /*59c0*/  UMOV UR43, 0x400 ;  /* 0x00000400002b7882 */ /* 0x000fe40000000000 */
[----:B------:R-:W1:Y:S01]  /*59d0*/  LDC.64 R52, c[0x0][0x888] ;  /* 0x00022200ff347b82 */ /* 0x000e620000000a00 */
[----:B------:R-:W-:Y:S01]  /*59e0*/  ULEA UR43, UR63, UR43, 0x18 ;  /* 0x0000002b3f2b7291 */ /* 0x000fe2000f8ec0ff */
[----:B------:R-:W-:Y:S01]  /*59f0*/  LOP3.LUT R5, R6, 0xe0, RZ, 0xc0, !PT ;  /* 0x000000e006057812 */ /* 0x000fe200078ec0ff */
[----:B------:R-:W-:Y:S01]  /*5a00*/  IMAD.SHL.U32 R27, R66, 0x10, RZ ;  /* 0x00000010421b7824 */ /* 0x000fe200078e00ff */
[----:B------:R-:W-:Y:S01]  /*5a10*/  LOP3.LUT R6, R6, 0x100, RZ, 0xc0, !PT ;  /* 0x0000010006067812 */ /* 0x000fe200078ec0ff */
[----:B------:R-:W-:Y:S01]  /*5a20*/  UIADD3 UR4, UPT, UPT, UR43, 0x400, URZ ;  /* 0x000004002b047890 */ /* 0x000fe2000fffe0ff */
[----:B------:R-:W-:Y:S01]  /*5a30*/  LOP3.LUT R4, R5, 0x1c, R4, 0xf8, !PT ;  /* 0x0000001c05047812 */ /* 0x000fe200078ef804 */
[----:B------:R-:W-:Y:S01]  /*5a40*/  IMAD.MOV.U32 R65, RZ, RZ, 0x8 ;  /* 0x00000008ff417424 */ /* 0x000fe200078e00ff */
[----:B------:R-:W2:Y:S01]  /*5a50*/  LDC.64 R54, c[0x0][0x890] ;  /* 0x00022400ff367b82 */ /* 0x000ea20000000a00 */
[----:B------:R-:W-:Y:S01]  /*5a60*/  SHF.R.U32.HI R5, RZ, 0x2, R66 ;  /* 0x00000002ff057819 */ /* 0x000fe20000011642 */
[----:B------:R-:W-:Y:S01]  /*5a70*/  IMAD.MOV.U32 R64, RZ, RZ, 0x10 ;  /* 0x00000010ff407424 */ /* 0x000fe200078e00ff */
[----:B------:R-:W-:Y:S01]  /*5a80*/  LOP3.LUT R23, R23, 0x600000, RZ, 0xc0, !PT ;  /* 0x0060000017177812 */ /* 0x000fe200078ec0ff */
[----:B------:R-:W-:Y:S01]  /*5a90*/  IMAD.MOV.U32 R22, RZ, RZ, RZ ;  /* 0x000000ffff167224 */ /* 0x000fe200078e00ff */
[----:B------:R-:W-:Y:S01]  /*5aa0*/  LOP3.LUT R27, R6, 0x600, R27, 0xf8, !PT ;  /* 0x00000600061b7812 */ /* 0x000fe200078ef81b */
[----:B------:R-:W-:Y:S01]  /*5ab0*/  IMAD.MOV.U32 R61, RZ, RZ, RZ ;  /* 0x000000ffff3d7224 */ /* 0x000fe200078e00ff */
[----:B------:R-:W-:Y:S01]  /*5ac0*/  LOP3.LUT R4, R4, 0x4, R5, 0x78, !PT ;  /* 0x0000000404047812 */ /* 0x000fe200078e7805 */
[----:B------:R-:W3:Y:S01]  /*5ad0*/  LDC.64 R50, c[0x0][0x8b0] ;  /* 0x00022c00ff327b82 */ /* 0x000ee20000000a00 */
[----:B------:R-:W4:Y:S01]  /*5ae0*/  LDS R0, [UR43+0x120] ;  /* 0x0001202bff007984 */ /* 0x000f220008000800 */
[----:B------:R-:W-:Y:S01]  /*5af0*/  LOP3.LUT R66, R66, 0x60, RZ, 0xc0, !PT ;  /* 0x0000006042427812 */ /* 0x000fe200078ec0ff */
[----:B------:R-:W-:Y:S01]  /*5b00*/  IMAD.U32 R68, RZ, RZ, UR4 ;  /* 0x00000004ff447e24 */ /* 0x000fe2000f8e00ff */
[----:B------:R-:W-:Y:S01]  /*5b10*/  LOP3.LUT R27, R27, R4, RZ, 0xfc, !PT ;  /* 0x000000041b1b7212 */ /* 0x000fe200078efcff */
[----:B------:R-:W1:Y:S01]  /*5b20*/  LDCU UR62, c[0x0][0x370] ;  /* 0x00006e00ff3e77ac */ /* 0x000e620008000800 */
[----:B------:R-:W-:-:S02]  /*5b30*/  SEL R65, R65, 0xfffffff8, !P1 ;  /* 0xfffffff841417807 */ /* 0x000fc40004800000 */
[----:B------:R-:W1:Y:S01]  /*5b40*/  LDC.64 R48, c[0x0][0x8a8] ;  /* 0x00022a00ff307b82 */ /* 0x000e620000000a00 */
[----:B------:R-:W-:Y:S01]  /*5b50*/  SEL R64, R64, 0xfffffff0, !P2 ;  /* 0xfffffff040407807 */ /* 0x000fe20005000000 */
[----:B------:R-:W1:Y:S01]  /*5b60*/  LDCU UR42, c[0x0][0xb0c] ;  /* 0x00016180ff2a77ac */ /* 0x000e620008000800 */
[----:B------:R-:W1:Y:S01]  /*5b70*/  LDCU UR38, c[0x0][0xb30] ;  /* 0x00016600ff2677ac */ /* 0x000e620008000800 */
[----:B------:R-:W1:Y:S01]  /*5b80*/  LDCU.64 UR54, c[0x0][0x888] ;  /* 0x00011100ff3677ac */ /* 0x000e620008000a00 */
[----:B------:R-:W1:Y:S01]  /*5b90*/  LDCU.64 UR40, c[0x0][0xb28] ;  /* 0x00016500ff2877ac */ /* 0x000e620008000a00 */
[----:B------:R-:W1:Y:S01]  /*5ba0*/  LDCU.128 UR56, c[0x0][0xb10] ;  /* 0x00016200ff3877ac */ /* 0x000e620008000c00 */
[----:B------:R-:W1:Y:S01]  /*5bb0*/  LDCU UR61, c[0x0][0x374] ;  /* 0x00006e80ff3d77ac */ /* 0x000e620008000800 */
[----:B------:R-:W-:Y:S01]  /*5bc0*/  UMOV UR53, 0x1 ;  /* 0x0000000100357882 */ /* 0x000fe20000000000 */
[----:B------:R-:W-:Y:S01]  /*5bd0*/  UMOV UR45, URZ ;  /* 0x000000ff002d7c82 */ /* 0x000fe20008000000 */
[----:B------:R-:W-:Y:S01]  /*5be0*/  UMOV UR52, URZ ;  /* 0x000000ff00347c82 */ /* 0x000fe20008000000 */
[----:B------:R-:W-:Y:S01]  /*5bf0*/  UMOV UR47, URZ ;  /* 0x000000ff002f7c82 */ /* 0x000fe20008000000 */
[----:B--2-4-:R-:W-:-:S07]  /*5c00*/  IMAD.IADD R23, R0, 0x1, R23 ;  /* 0x0000000100177824 */ /* 0x014fce00078e0217 */
.L_x_120:
[C---:B------:R-:W-:Y:S02]  /*5c10*/  LEA R0, R61.reuse, UR43, 0x3 ;  /* 0x0000002b3d007c11 */ /* 0x040fe4000f8e18ff */
[----:B------:R-:W-:Y:S02]  /*5c20*/  SHF.L.U32 R2, R62, 0x1f, RZ ;  /* 0x0000001f3e027819 */ /* 0x000fe400000006ff */
[----:B------:R-:W-:Y:S02]  /*5c30*/  LEA R4, R61, UR43, 0x4 ;  /* 0x0000002b3d047c11 */ /* 0x000fe4000f8e20ff */
[----:B------:R-:W2:Y:S02]  /*5c40*/  SYNCS.PHASECHK.TRANS64.TRYWAIT P0, [R0+URZ+0x70], R2 ;  /* 0x00007002000075a7 */ /* 0x000ea400080011ff */
[----:B--2---:R-:W-:Y:S05]  /*5c50*/  @!P0 BRA `(.L_x_90) ;  /* 0x0000002800ac8947 */ /* 0x004fea0003800000 */
.L_x_160:
[----:B------:R-:W-:Y:S01]  /*5c60*/  R2UR UR7, R67 ;  /* 0x00000000430772ca */ /* 0x000fe200000e0000 */
[----:B------:R-:W4:Y:S01]  /*5c70*/  LDS.128 R4, [R4+0x100] ;  /* 0x0001000004047984 */ /* 0x000f220000000c00 */
[----:B--2---:R-:W-:Y:S01]  /*5c80*/  VIADD R0, R0, 0x80 ;  /* 0x0000008000007836 */ /* 0x004fe20000000000 */
[----:B------:R-:W-:Y:S04]  /*5c90*/  UISETP.GE.AND UP0, UPT, UR39, 0x1, UPT ;  /* 0x000000012700788c */ /* 0x000fe8000bf06270 */
[----:B------:R-:W-:Y:S01]  /*5ca0*/  PRMT R0, RZ, 0x654, R0 ;  /* 0x00000654ff007816 */ /* 0x000fe20000000000 */
[----:B------:R-:W-:Y:S01]  /*5cb0*/  @!PT LDS RZ, [RZ] ;  /* 0x00000000fffff984 */ /* 0x000fe20000000800 */
[----:B------:R-:W-:Y:S01]  /*5cc0*/  @!PT LDS RZ, [RZ] ;  /* 0x00000000fffff984 */ /* 0x000fe20000000800 */
[----:B------:R-:W-:Y:S01]  /*5cd0*/  @!PT LDS RZ, [RZ] ;  /* 0x00000000fffff984 */ /* 0x000fe20000000800 */
[----:B------:R-:W-:Y:S01]  /*5ce0*/  @!PT LDS RZ, [RZ] ;  /* 0x00000000fffff984 */ /* 0x000fe20000000800 */
[----:B------:R2:W-:Y:S06]  /*5cf0*/  MEMBAR.ALL.CTA ;  /* 0x0000000000007992 */ /* 0x0005ec0000008000 */
[----:B--2---:R-:W2:Y:S02]  /*5d00*/  FENCE.VIEW.ASYNC.S ;  /* 0x00000000000073c6 */ /* 0x004ea40000000000 */
[----:B--2---:R2:W-:Y:S01]  /*5d10*/  SYNCS.ARRIVE.TRANS64.RED.A1T0 RZ, [R0+URZ], RZ ;  /* 0x000000ff00ff79a7 */ /* 0x0045e200081004ff */
[----:B----4-:R-:W-:Y:S11]  /*5d20*/  LOP3.LUT P0, RZ, R6, 0x1, RZ, 0xc0, !PT ;  /* 0x0000000106ff7812 */ /* 0x010ff6000780c0ff */
[----:B------:R-:W-:Y:S02]  /*5d30*/  @!UPT UIADD3 URZ, UPT, UPT, URZ, URZ, URZ ;  /* 0x000000fffffff290 */ /* 0x000fe4000fffe0ff */
[----:B------:R-:W-:Y:S01]  /*5d40*/  VOTEU.ANY UP1, P0 ;  /* 0x0000000000ff7886 */ /* 0x000fe20000020100 */
[----:B------:R-:W-:Y:S01]  /*5d50*/  PLOP3.LUT P0, PT, PT, PT, UP1, 0x80, 0x8 ;  /* 0x000000000008781c */ /* 0x000fe20003f0f018 */
[----:B------:R-:W-:Y:S06]  /*5d60*/  UP2UR UR4, UPR, URZ, 0x2 ;  /* 0x00000002ff047883 */ /* 0x000fec0008000000 */
[----:B------:R-:W-:Y:S06]  /*5d70*/  IMAD.U32 R69, RZ, RZ, UR4 ;  /* 0x00000004ff457e24 */ /* 0x000fec000f8e00ff */
[----:B------:R-:W-:Y:S02]  /*5d80*/  @P0 SHF.R.U32.HI R2, RZ, 0x10, R5 ;  /* 0x00000010ff020819 */ /* 0x000fe40000011605 */
[----:B------:R-:W-:Y:S02]  /*5d90*/  @P0 MOV R3, R4 ;  /* 0x0000000400030202 */ /* 0x000fe40000000f00 */
[----:B------:R-:W-:Y:S02]  /*5da0*/  @P0 R2UR UR4, R2 ;  /* 0x00000000020402ca */ /* 0x000fe400000e0000 */
[----:B------:R-:W-:Y:S02]  /*5db0*/  @P0 LOP3.LUT R4, R5, 0xffff, RZ, 0xc0, !PT ;  /* 0x0000ffff05040812 */ /* 0x000fe400078ec0ff */
[----:B------:R-:W-:Y:S02]  /*5dc0*/  @P0 R2UR UR6, R3 ;  /* 0x00000000030602ca */ /* 0x000fe400000e0000 */
[----:B------:R-:W-:Y:S07]  /*5dd0*/  @P0 R2UR UR5, R4 ;  /* 0x00000000040502ca */ /* 0x000fee00000e0000 */
[----:B------:R-:W-:Y:S02]  /*5de0*/  @UP1 UMOV UR7, UR4 ;  /* 0x0000000400071c82 */ /* 0x000fe40008000000 */
[----:B------:R-:W-:Y:S02]  /*5df0*/  IMAD.U32 R67, RZ, RZ, UR7 ;  /* 0x00000007ff437e24 */ /* 0x000fe4000f8e00ff */
[----:B------:R-:W-:Y:S02]  /*5e00*/  @UP1 UMOV UR37, UR6 ;  /* 0x0000000600251c82 */ /* 0x000fe40008000000 */
[----:B------:R-:W-:Y:S01]  /*5e10*/  @UP1 UMOV UR36, UR5 ;  /* 0x0000000500241c82 */ /* 0x000fe20008000000 */
[----:B--2---:R-:W-:Y:S05]  /*5e20*/  BRA.U !UP0, `(.L_x_91) ;  /* 0x0000000108cc7547 */ /* 0x004fea000b800000 */
[----:B------:R-:W2:Y:S01]  /*5e30*/  LDCU UR12, c[0x0][0xb20] ;  /* 0x00016400ff0c77ac */ /* 0x000ea20008000800 */
[----:B-1----:R-:W-:Y:S02]  /*5e40*/  UIMAD.WIDE.U32 UR4, UR61, UR59, URZ ;  /* 0x0000003b3d0472a5 */ /* 0x002fe4000f8e00ff */
[----:B------:R-:W-:Y:S02]  /*5e50*/  UIMAD.WIDE.U32 UR6, UR62, UR56, URZ ;  /* 0x000000383e0672a5 */ /* 0x000fe4000f8e00ff */
[----:B------:R-:W-:Y:S02]  /*5e60*/  UISETP.NE.AND UP0, UPT, UR58, 0x1, UPT ;  /* 0x000000013a00788c */ /* 0x000fe4000bf05270 */
[----:B------:R-:W-:Y:S02]  /*5e70*/  UIMAD.WIDE.U32 UR8, UR36, UR59, URZ ;  /* 0x0000003b240872a5 */ /* 0x000fe4000f8e00ff */
[----:B------:R-:W-:Y:S02]  /*5e80*/  UIMAD.WIDE.U32 UR10, UR37, UR56, URZ ;  /* 0x00000038250a72a5 */ /* 0x000fe4000f8e00ff */
[----:B------:R-:W-:Y:S02]  /*5e90*/  UISETP.NE.AND UP1, UPT, UR42, 0x1, UPT ;  /* 0x000000012a00788c */ /* 0x000fe4000bf25270 */
[----:B------:R-:W-:Y:S01]  /*5ea0*/  UISETP.NE.AND UP2, UPT, UR39, 0x1, UPT ;  /* 0x000000012700788c */ /* 0x000fe2000bf45270 */
[----:B------:R-:W-:Y:S02]  /*5eb0*/  UMOV UR4, UR5 ;  /* 0x0000000500047c82 */ /* 0x000fe40008000000 */
[----:B--2---:R-:W-:Y:S03]  /*5ec0*/  USHF.R.U32.HI UR5, URZ, UR12, UR4 ;  /* 0x0000000cff057299 */ /* 0x004fe60008011604 */
[----:B------:R-:W-:Y:S02]  /*5ed0*/  UMOV UR4, UR7 ;  /* 0x0000000700047c82 */ /* 0x000fe40008000000 */
[----:B------:R-:W-:Y:S02]  /*5ee0*/  USHF.R.U32.HI UR7, URZ, UR57, UR4 ;  /* 0x00000039ff077299 */ /* 0x000fe40008011604 */
[----:B------:R-:W-:Y:S02]  /*5ef0*/  USEL UR4, UR61, UR5, !UP0 ;  /* 0x000000053d047287 */ /* 0x000fe4000c000000 */
[----:B------:R-:W-:Y:S01]  /*5f00*/  USEL UR7, UR62, UR7, !UP1 ;  /* 0x000000073e077287 */ /* 0x000fe2000c800000 */
[----:B------:R-:W-:Y:S01]  /*5f10*/  UMOV UR5, UR9 ;  /* 0x0000000900057c82 */ /* 0x000fe20008000000 */
[----:B------:R-:W-:Y:S02]  /*5f20*/  UIMAD.WIDE.U32 UR8, UR4, UR40, URZ ;  /* 0x00000028040872a5 */ /* 0x000fe4000f8e00ff */
[----:B------:R-:W-:Y:S03]  /*5f30*/  USHF.R.U32.HI UR6, URZ, UR12, UR5 ;  /* 0x0000000cff067299 */ /* 0x000fe60008011605 */
[----:B------:R-:W-:Y:S01]  /*5f40*/  UMOV UR5, UR11 ;  /* 0x0000000b00057c82 */ /* 0x000fe20008000000 */
[----:B------:R-:W-:Y:S02]  /*5f50*/  UIMAD.WIDE.U32 UR10, UR7, UR40, URZ ;  /* 0x00000028070a72a5 */ /* 0x000fe4000f8e00ff */
[----:B------:R-:W-:Y:S02]  /*5f60*/  USHF.R.U32.HI UR12, URZ, UR57, UR5 ;  /* 0x00000039ff0c7299 */ /* 0x000fe40008011605 */
[----:B------:R-:W-:Y:S01]  /*5f70*/  USEL UR6, UR36, UR6, !UP0 ;  /* 0x0000000624067287 */ /* 0x000fe2000c000000 */
[----:B------:R-:W-:Y:S02]  /*5f80*/  UMOV UR5, UR9 ;  /* 0x0000000900057c82 */ /* 0x000fe40008000000 */
[----:B------:R-:W-:Y:S01]  /*5f90*/  UMOV UR10, UR11 ;  /* 0x0000000b000a7c82 */ /* 0x000fe20008000000 */
[----:B------:R-:W-:Y:S02]  /*5fa0*/  @UP2 USHF.R.U32.HI UR4, URZ, UR41, UR5 ;  /* 0x00000029ff042299 */ /* 0x000fe40008011605 */
[----:B------:R-:W-:Y:S02]  /*5fb0*/  @UP2 USHF.R.U32.HI UR7, URZ, UR41, UR10 ;  /* 0x00000029ff072299 */ /* 0x000fe4000801160a */
[----:B------:R-:W-:Y:S02]  /*5fc0*/  UIMAD UR4, UR39, UR4, URZ ;  /* 0x00000004270472a4 */ /* 0x000fe4000f8e02ff */
[----:B------:R-:W-:Y:S02]  /*5fd0*/  UIMAD.WIDE.U32 UR10, UR6, UR40, URZ ;  /* 0x00000028060a72a5 */ /* 0x000fe4000f8e00ff */
[----:B------:R-:W-:Y:S02]  /*5fe0*/  USEL UR5, UR37, UR12, !UP1 ;  /* 0x0000000c25057287 */ /* 0x000fe4000c800000 */
[----:B------:R-:W-:Y:S02]  /*5ff0*/  UIMAD UR8, UR39, UR7, URZ ;  /* 0x00000007270872a4 */ /* 0x000fe4000f8e02ff */
[----:B------:R-:W-:Y:S03]  /*6000*/  UISETP.GE.AND UP0, UPT, UR6, UR4, UPT ;  /* 0x000000040600728c */ /* 0x000fe6000bf06270 */
[----:B------:R-:W-:Y:S01]  /*6010*/  UMOV UR4, UR11 ;  /* 0x0000000b00047c82 */ /* 0x000fe20008000000 */
[----:B------:R-:W-:Y:S02]  /*6020*/  UISETP.GE.OR UP0, UPT, UR5, UR8, UP0 ;  /* 0x000000080500728c */ /* 0x000fe40008706670 */
[----:B------:R-:W-:Y:S02]  /*6030*/  USHF.R.U32.HI UR4, URZ, UR41, UR4 ;  /* 0x00000029ff047299 */ /* 0x000fe40008011604 */
[----:B------:R-:W-:Y:S02]  /*6040*/  UIMAD.WIDE.U32 UR8, UR5, UR40, URZ ;  /* 0x00000028050872a5 */ /* 0x000fe4000f8e00ff */
[----:B------:R-:W-:Y:S02]  /*6050*/  USEL UR11, UR6, UR4, !UP2 ;  /* 0x00000004060b7287 */ /* 0x000fe4000d000000 */
[----:B------:R-:W-:Y:S02]  /*6060*/  UIADD3 UR8, UPT, UPT, -UR5, URZ, URZ ;  /* 0x000000ff05087290 */ /* 0x000fe4000fffe1ff */
[----:B------:R-:W-:Y:S01]  /*6070*/  UIADD3 UR10, UPT, UPT, -UR11, URZ, URZ ;  /* 0x000000ff0b0a7290 */ /* 0x000fe2000fffe1ff */
[----:B------:R-:W-:Y:S01]  /*6080*/  @!UP0 UMOV UR4, UR9 ;  /* 0x0000000900048c82 */ /* 0x000fe20008000000 */
[----:B------:R-:W-:Y:S02]  /*6090*/  UIADD3 UR9, UPT, UPT, -UR6, URZ, URZ ;  /* 0x000000ff06097290 */ /* 0x000fe4000fffe1ff */
[----:B------:R-:W-:Y:S02]  /*60a0*/  @!UP0 USHF.R.U32.HI UR4, URZ, UR41, UR4 ;  /* 0x00000029ff048299 */ /* 0x000fe40008011604 */
[----:B------:R-:W-:Y:S02]  /*60b0*/  UIMAD UR10, UR39, UR10, UR6 ;  /* 0x0000000a270a72a4 */ /* 0x000fe4000f8e0206 */
[----:B------:R-:W-:Y:S04]  /*60c0*/  @!UP0 USEL UR4, UR5, UR4, !UP2 ;  /* 0x0000000405048287 */ /* 0x000fe8000d000000 */
[----:B------:R-:W-:Y:S02]  /*60d0*/  @!UP0 UIMAD UR10, UR7, UR10, UR4 ;  /* 0x0000000a070a82a4 */ /* 0x000fe4000f8e0204 */
[----:B------:R-:W-:Y:S02]  /*60e0*/  @!UP0 UIADD3 UR11, UPT, UPT, UR11, -UR4, URZ ;  /* 0x800000040b0b8290 */ /* 0x000fe4000fffe0ff */
[----:B------:R-:W-:Y:S02]  /*60f0*/  UIMAD UR7, UR42, UR8, UR37 ;  /* 0x000000082a0772a4 */ /* 0x000fe4000f8e0225 */
[----:B------:R-:W-:Y:S02]  /*6100*/  @!UP0 UIMAD UR6, UR11, UR39, UR5 ;  /* 0x000000270b0682a4 */ /* 0x000fe4000f8e0205 */
[----:B------:R-:W-:Y:S01]  /*6110*/  UIMAD UR4, UR58, UR9, UR36 ;  /* 0x000000093a0472a4 */ /* 0x000fe2000f8e0224 */
[----:B------:R-:W-:Y:S02]  /*6120*/  @!UP0 UMOV UR5, UR10 ;  /* 0x0000000a00058c82 */ /* 0x000fe40008000000 */
[----:B------:R-:W-:Y:S02]  /*6130*/  UIMAD UR37, UR5, UR42, UR7 ;  /* 0x0000002a052572a4 */ /* 0x000fe4000f8e0207 */
[----:B------:R-:W-:Y:S11]  /*6140*/  UIMAD UR36, UR6, UR58, UR4 ;  /* 0x0000003a062472a4 */ /* 0x000ff6000f8e0204 */
[----:B------:R-:W-:Y:S01]  /*6150*/  @!UPT UIADD3 URZ, UPT, UPT, URZ, URZ, URZ ;  /* 0x000000fffffff290 */ /* 0x000fe2000fffe0ff */
.L_x_91:
[----:B-1----:R-:W-:Y:S01]  /*6160*/  UISETP.NE.AND UP0, UPT, UR38, 0x1, UPT ;  /* 0x000000012600788c */ /* 0x002fe2000bf05270 */
[----:B------:R-:W-:Y:S01]  /*6170*/  R2UR UR11, R68 ;  /* 0x00000000440b72ca */ /* 0x000fe200000e0000 */
[----:B------:R-:W-:Y:S01]  /*6180*/  USHF.L.U32 UR50, UR25, 0x6, URZ ;  /* 0x0000000619327899 */ /* 0x000fe200080006ff */
[----:B------:R-:W-:Y:S01]  /*6190*/  IADD3 R61, PT, PT, R61, 0x1, RZ ;  /* 0x000000013d3d7810 */ /* 0x000fe20007ffe0ff */
[----:B------:R-:W-:Y:S07]  /*61a0*/  USHF.L.U32 UR49, UR27, 0x6, URZ ;  /* 0x000000061b317899 */ /* 0x000fee00080006ff */
[----:B------:R-:W1:Y:S01]  /*61b0*/  @!UP0 LDCU.128 UR12, c[0x0][0xb10] ;  /* 0x00016200ff0c87ac */ /* 0x000e620008000c00 */
[----:B------:R-:W2:Y:S01]  /*61c0*/  @!UP0 LDCU UR5, c[0x0][0xb0c] ;  /* 0x00016180ff0587ac */ /* 0x000ea20008000800 */
[----:B------:R-:W4:Y:S01]  /*61d0*/  @!UP0 LDCU UR10, c[0x0][0xb20] ;  /* 0x00016400ff0a87ac */ /* 0x000f220008000800 */
[----:B-1----:R-:W-:Y:S02]  /*61e0*/  UIMAD.WIDE.U32 UR8, UR37, UR12, URZ ;  /* 0x0000000c250872a5 */ /* 0x002fe4000f8e00ff */
[----:B------:R-:W-:Y:S02]  /*61f0*/  UIMAD.WIDE.U32 UR6, UR36, UR15, URZ ;  /* 0x0000000f240672a5 */ /* 0x000fe4000f8e00ff */
[----:B------:R-:W-:Y:S03]  /*6200*/  @!UP0 UISETP.NE.AND UP1, UPT, UR14, 0x1, UPT ;  /* 0x000000010e00888c */ /* 0x000fe6000bf25270 */
[----:B------:R-:W-:Y:S01]  /*6210*/  @!UP0 UMOV UR4, UR9 ;  /* 0x0000000900048c82 */ /* 0x000fe20008000000 */
[----:B--2---:R-:W-:Y:S02]  /*6220*/  @!UP0 UISETP.NE.AND UP2, UPT, UR5, 0x1, UPT ;  /* 0x000000010500888c */ /* 0x004fe4000bf45270 */
[----:B------:R-:W-:Y:S01]  /*6230*/  @!UP0 USHF.R.U32.HI UR4, URZ, UR13, UR4 ;  /* 0x0000000dff048299 */ /* 0x000fe20008011604 */
[----:B------:R-:W-:Y:S02]  /*6240*/  @!UP0 UMOV UR6, UR7 ;  /* 0x0000000700068c82 */ /* 0x000fe40008000000 */
[----:B----4-:R-:W-:Y:S02]  /*6250*/  @!UP0 USHF.R.U32.HI UR6, URZ, UR10, UR6 ;  /* 0x0000000aff068299 */ /* 0x010fe40008011606 */
[----:B------:R-:W-:Y:S02]  /*6260*/  @!UP0 USEL UR7, UR37, UR4, !UP2 ;  /* 0x0000000425078287 */ /* 0x000fe4000d000000 */
[----:B------:R-:W-:Y:S04]  /*6270*/  @!UP0 USEL UR6, UR36, UR6, !UP1 ;  /* 0x0000000624068287 */ /* 0x000fe8000c800000 */
[----:B------:R-:W-:Y:S02]  /*6280*/  @!UP0 UIADD3 UR4, UPT, UPT, -UR7, UR6, URZ ;  /* 0x0000000607048290 */ /* 0x000fe4000fffe1ff */
[----:B------:R-:W-:Y:S02]  /*6290*/  @!UP0 UIADD3 UR6, UPT, UPT, UR7, -UR6, URZ ;  /* 0x8000000607068290 */ /* 0x000fe4000fffe0ff */
[----:B------:R-:W-:Y:S02]  /*62a0*/  @!UP0 UIMAD UR37, UR4, UR5, UR37 ;  /* 0x00000005042582a4 */ /* 0x000fe4000f8e0225 */
[----:B------:R-:W-:Y:S02]  /*62b0*/  @!UP0 UIMAD UR36, UR6, UR14, UR36 ;  /* 0x0000000e062482a4 */ /* 0x000fe4000f8e0224 */
[----:B------:R-:W-:Y:S09]  /*62c0*/  ULOP3.LUT UP0, URZ, UR11, 0x3f0, URZ, 0xc0, !UPT ;  /* 0x000003f00bff7892 */ /* 0x000ff2000f80c0ff */
[----:B------:R-:W-:Y:S05]  /*62d0*/  BRA.U !UP0, `(.L_x_92) ;  /* 0x00000001087c7547 */ /* 0x000fea000b800000 */
[----:B------:R-:W1:Y:S01]  /*62e0*/  LDCU.64 UR8, c[0x4][0x80] ;  /* 0x01001000ff0877ac */ /* 0x000e620008000a00 */
[----:B------:R-:W-:Y:S01]  /*62f0*/  MOV R2, 0x0 ;  /* 0x0000000000027802 */ /* 0x000fe20000000f00 */
[----:B------:R-:W-:Y:S02]  /*6300*/  HFMA2 R12, -RZ, RZ, 0, 5.9604644775390625e-08 ;  /* 0x00000001ff0c7431 */ /* 0x000fe400000001ff */
[----:B------:R-:W-:Y:S01]  /*6310*/  IMAD.MOV.U32 R8, RZ, RZ, 0x70 ;  /* 0x00000070ff087424 */ /* 0x000fe200078e00ff */
[----:B------:R2:W4:Y:S01]  /*6320*/  LDC.64 R14, c[0x4][R2] ;  /* 0x01000000020e7b82 */ /* 0x0005220000000a00 */
[----:B------:R-:W3:Y:S01]  /*6330*/  LDCU.64 UR6, c[0x4][0x88] ;  /* 0x01001100ff0677ac */ /* 0x000ee20008000a00 */
[----:B------:R-:W-:Y:S01]  /*6340*/  IMAD.MOV.U32 R13, RZ, RZ, RZ ;  /* 0x000000ffff0d7224 */ /* 0x000fe200078e00ff */
[----:B------:R-:W2:Y:S01]  /*6350*/  LDCU.64 UR4, c[0x4][0x8] ;  /* 0x01000100ff0477ac */ /* 0x000ea20008000a00 */
[----:B-1----:R-:W-:Y:S01]  /*6360*/  MOV R5, UR9 ;  /* 0x0000000900057c02 */ /* 0x002fe20008000f00 */
[----:B------:R-:W-:Y:S01]  /*6370*/  IMAD.U32 R4, RZ, RZ, UR8 ;  /* 0x00000008ff047e24 */ /* 0x000fe2000f8e00ff */
[----:B---3--:R-:W-:Y:S01]  /*6380*/  MOV R7, UR7 ;  /* 0x0000000700077c02 */ /* 0x008fe20008000f00 */
[----:B------:R-:W-:Y:S01]  /*6390*/  IMAD.U32 R6, RZ, RZ, UR6 ;  /* 0x00000006ff067e24 */ /* 0x000fe2000f8e00ff */
[----:B--2---:R-:W-:Y:S01]  /*63a0*/  MOV R11, UR5 ;  /* 0x00000005000b7c02 */ /* 0x004fe20008000f00 */
[----:B------:R-:W-:Y:S02]  /*63b0*/  IMAD.U32 R10, RZ, RZ, UR4 ;  /* 0x00000004ff0a7e24 */ /* 0x000fe4000f8e00ff */
[----:B------:R-:W-:Y:S07]  /*63c0*/  LEPC R20, `(.L_x_93) ;  /* 0x000000001014794e */ /* 0x000fee0000000000 */
[----:B----45:R-:W-:Y:S05]  /*63d0*/  CALL.ABS.NOINC R14 ;  /* 0x000000000e007343 */ /* 0x030fea0003c00000 */
.L_x_93:
[----:B------:R-:W1:Y:S01]  /*63e0*/  LDCU.64 UR8, c[0x4][0x80] ;  /* 0x01001000ff0877ac */ /* 0x000e620008000a00 */
[----:B------:R-:W2:Y:S01]  /*63f0*/  LDC.64 R2, c[0x4][R2] ;  /* 0x0100000002027b82 */ /* 0x000ea20000000a00 */
[----:B------:R-:W-:Y:S02]  /*6400*/  HFMA2 R12, -RZ, RZ, 0, 5.9604644775390625e-08 ;  /* 0x00000001ff0c7431 */ /* 0x000fe400000001ff */
[----:B------:R-:W-:Y:S02]  /*6410*/  IMAD.MOV.U32 R8, RZ, RZ, 0x70 ;  /* 0x00000070ff087424 */ /* 0x000fe400078e00ff */
[----:B------:R-:W-:Y:S01]  /*6420*/  IMAD.MOV.U32 R13, RZ, RZ, RZ ;  /* 0x000000ffff0d7224 */ /* 0x000fe200078e00ff */
[----:B------:R-:W3:Y:S01]  /*6430*/  LDCU.64 UR6, c[0x4][0x88] ;  /* 0x01001100ff0677ac */ /* 0x000ee20008000a00 */
[----:B------:R-:W4:Y:S01]  /*6440*/  LDCU.64 UR4, c[0x4][0x8] ;  /* 0x01000100ff0477ac */ /* 0x000f220008000a00 */
[----:B-1----:R-:W-:Y:S02]  /*6450*/  MOV R4, UR8 ;  /* 0x0000000800047c02 */ /* 0x002fe40008000f00 */
[----:B------:R-:W-:Y:S02]  /*6460*/  MOV R5, UR9 ;  /* 0x0000000900057c02 */ /* 0x000fe40008000f00 */
[----:B---3--:R-:W-:Y:S01]  /*6470*/  MOV R7, UR7 ;  /* 0x0000000700077c02 */ /* 0x008fe20008000f00 */
[----:B------:R-:W-:Y:S01]  /*6480*/  IMAD.U32 R6, RZ, RZ, UR6 ;  /* 0x00000006ff067e24 */ /* 0x000fe2000f8e00ff */
[----:B----4-:R-:W-:Y:S01]  /*6490*/  MOV R11, UR5 ;  /* 0x00000005000b7c02 */ /* 0x010fe20008000f00 */
[----:B------:R-:W-:Y:S02]  /*64a0*/  IMAD.U32 R10, RZ, RZ, UR4 ;  /* 0x00000004ff0a7e24 */ /* 0x000fe4000f8e00ff */
[----:B------:R-:W-:Y:S07]  /*64b0*/  LEPC R20, `(.L_x_92) ;  /* 0x000000001014794e */ /* 0x000fee0000000000 */
[----:B--2---:R-:W-:Y:S05]  /*64c0*/  CALL.ABS.NOINC R2 ;  /* 0x0000000002007343 */ /* 0x004fea0003c00000 */
.L_x_92:
[----:B------:R-:W-:Y:S02]  /*64d0*/  ISETP.NE.U32.AND P0, PT, RZ, UR54, PT ;  /* 0x00000036ff007c0c */ /* 0x000fe4000bf05070 */
[C---:B------:R-:W-:Y:S02]  /*64e0*/  ISETP.NE.U32.AND P1, PT, R54.reuse, RZ, PT ;  /* 0x000000ff3600720c */ /* 0x040fe40003f25070 */
[----:B------:R-:W-:Y:S02]  /*64f0*/  ISETP.NE.U32.AND P4, PT, R54, RZ, PT ;  /* 0x000000ff3600720c */ /* 0x000fe40003f85070 */
[----:B------:R-:W-:Y:S02]  /*6500*/  ISETP.NE.AND.EX P0, PT, RZ, UR55, PT, P0 ;  /* 0x00000037ff007c0c */ /* 0x000fe4000bf05300 */
[C---:B------:R-:W-:Y:S02]  /*6510*/  ISETP.NE.AND.EX P1, PT, R55.reuse, RZ, PT, P1 ;  /* 0x000000ff3700720c */ /* 0x040fe40003f25310 */
[----:B------:R-:W-:Y:S02]  /*6520*/  ISETP.NE.AND.EX P4, PT, R55, RZ, P0, P4 ;  /* 0x000000ff3700720c */ /* 0x000fe40000785340 */
[----:B---3--:R-:W-:Y:S02]  /*6530*/  ISETP.NE.U32.AND P5, PT, R50, RZ, PT ;  /* 0x000000ff3200720c */ /* 0x008fe40003fa5070 */
[----:B------:R-:W-:Y:S02]  /*6540*/  ISETP.NE.U32.AND P3, PT, RZ, UR54, PT ;  /* 0x00000036ff007c0c */ /* 0x000fe4000bf65070 */
[----:B------:R-:W-:Y:S02]  /*6550*/  PLOP3.LUT P2, PT, PT, PT, PT, 0x8, 0x80 ;  /* 0x000000000080781c */ /* 0x000fe40003f4e170 */
[----:B------:R-:W-:Y:S02]  /*6560*/  ISETP.NE.AND.EX P5, PT, R51, RZ, PT, P5 ;  /* 0x000000ff3300720c */ /* 0x000fe40003fa5350 */
[----:B------:R-:W-:Y:S03]  /*6570*/  ISETP.NE.AND.EX P3, PT, RZ, UR55, PT, P3 ;  /* 0x00000037ff007c0c */ /* 0x000fe6000bf65330 */
[----:B------:R-:W-:Y:S01]  /*6580*/  @!P4 PLOP3.LUT P2, PT, P1, PT, PT, 0x80, 0x8 ;  /* 0x000000000008c81c */ /* 0x000fe20000f4f070 */
[----:B------:R-:W-:Y:S01]  /*6590*/  @!UPT UIADD3 URZ, UPT, UPT, URZ, URZ, URZ ;  /* 0x000000fffffff290 */ /* 0x000fe2000fffe0ff */
[----:B------:R-:W-:Y:S11]  /*65a0*/  @!P1 BRA `(.L_x_94) ;  /* 0x0000000000309947 */ /* 0x000ff60003800000 */
[----:B------:R-:W-:Y:S01]  /*65b0*/  ISETP.NE.U32.AND P0, PT, R52, RZ, PT ;  /* 0x000000ff3400720c */ /* 0x000fe20003f05070 */
[----:B------:R-:W1:Y:S01]  /*65c0*/  LDCU.64 UR4, c[0x0][0x358] ;  /* 0x00006b00ff0477ac */ /* 0x000e620008000a00 */
[----:B------:R-:W-:Y:S02]  /*65d0*/  IMAD.MOV.U32 R56, RZ, RZ, 0x1 ;  /* 0x00000001ff387424 */ /* 0x000fe400078e00ff */
[----:B------:R-:W-:Y:S11]  /*65e0*/  ISETP.NE.AND.EX P0, PT, R53, RZ, PT, P0 ;  /* 0x000000ff3500720c */ /* 0x000ff60003f05300 */
[----:B------:R-:W-:Y:S02]  /*65f0*/  @!UPT UIADD3 URZ, UPT, UPT, URZ, URZ, URZ ;  /* 0x000000fffffff290 */ /* 0x000fe4000fffe0ff */
[----:B------:R-:W2:Y:S01]  /*6600*/  @P0 LDC.64 R2, c[0x0][0x888] ;  /* 0x00022200ff020b82 */ /* 0x000ea20000000a00 */
[----:B------:R-:W-:Y:S04]  /*6610*/  @P0 IMAD R0, R54, UR60, RZ ;  /* 0x0000003c36000c24 */ /* 0x000fe8000f8e02ff */
[----:B--2---:R-:W-:Y:S04]  /*6620*/  @P0 IMAD.WIDE R2, R0, 0x4, R2 ;  /* 0x0000000400020825 */ /* 0x004fe800078e0202 */
[----:B------:R-:W-:Y:S01]  /*6630*/  HFMA2 R0, -RZ, RZ, 0, 5.9604644775390625e-08 ;  /* 0x00000001ff007431 */ /* 0x000fe200000001ff */
[----:B-1---5:R1:W5:Y:S04]  /*6640*/  @P0 LDG.E R26, desc[UR4][R2.64] ;  /* 0x00000004021a0981 */ /* 0x022368000c1e1900 */
[----:B------:R-:W-:Y:S01]  /*6650*/  @!P0 PRMT R56, R0, 0x7610, R56 ;  /* 0x0000761000388816 */ /* 0x000fe20000000038 */
[----:B-1----:R-:W2:Y:S06]  /*6660*/  @!P0 LDC R26, c[0x0][0x880] ;  /* 0x00022000ff1a8b82 */ /* 0x002eac0000000800 */
.L_x_94:
[----:B------:R-:W-:Y:S05]  /*6670*/  @!P5 BRA `(.L_x_95) ;  /* 0x000000000024d947 */ /* 0x000fea0003800000 */
[----:B------:R-:W-:Y:S01]  /*6680*/  ISETP.NE.U32.AND P0, PT, R48, RZ, PT ;  /* 0x000000ff3000720c */ /* 0x000fe20003f05070 */
[----:B------:R-:W1:Y:S03]  /*6690*/  LDCU.64 UR4, c[0x0][0x358] ;  /* 0x00006b00ff0477ac */ /* 0x000e660008000a00 */
[----:B------:R-:W-:Y:S11]  /*66a0*/  ISETP.NE.AND.EX P0, PT, R49, RZ, PT, P0 ;  /* 0x000000ff3100720c */ /* 0x000ff60003f05300 */
[----:B------:R-:W-:Y:S02]  /*66b0*/  @!UPT UIADD3 URZ, UPT, UPT, URZ, URZ, URZ ;  /* 0x000000fffffff290 */ /* 0x000fe4000fffe0ff */
[----:B------:R-:W3:Y:S01]  /*66c0*/  @P0 LDC.64 R2, c[0x0][0x8a8] ;  /* 0x00022a00ff020b82 */ /* 0x000ee20000000a00 */
[----:B------:R-:W-:Y:S04]  /*66d0*/  @P0 IMAD R0, R50, UR60, RZ ;  /* 0x0000003c32000c24 */ /* 0x000fe8000f8e02ff */
[----:B---3--:R-:W-:Y:S05]  /*66e0*/  @P0 IMAD.WIDE R2, R0, 0x4, R2 ;  /* 0x0000000400020825 */ /* 0x008fea00078e0202 */
[----:B-1---5:R1:W5:Y:S02]  /*66f0*/  @P0 LDG.E R24, desc[UR4][R2.64] ;  /* 0x0000000402180981 */ /* 0x022364000c1e1900 */
[----:B-1----:R-:W3:Y:S02]  /*6700*/  @!P0 LDC R24, c[0x0][0x8a0] ;  /* 0x00022800ff188b82 */ /* 0x002ee40000000800 */
.L_x_95:
[----:B--2--5:R-:W-:Y:S01]  /*6710*/  FSETP.NEU.AND P0, PT, R26, RZ, PT ;  /* 0x000000ff1a00720b */ /* 0x024fe20003f0d000 */
[----:B------:R-:W-:Y:S01]  /*6720*/  IMAD.U32 R2, RZ, RZ, UR45 ;  /* 0x0000002dff027e24 */ /* 0x000fe2000f8e00ff */
[----:B------:R-:W-:Y:S01]  /*6730*/  SEL R5, RZ, 0xffffffff, P3 ;  /* 0xffffffffff057807 */ /* 0x000fe20001800000 */
[----:B------:R-:W-:Y:S01]  /*6740*/  ULOP3.LUT UR4, UR53, 0x1, URZ, 0x3c, !UPT ;  /* 0x0000000135047892 */ /* 0x000fe2000f8e3cff */
[----:B------:R-:W-:Y:S01]  /*6750*/  @!P4 LOP3.LUT P3, RZ, R56, 0xff, RZ, 0xc0, !PT ;  /* 0x000000ff38ffc812 */ /* 0x000fe2000786c0ff */
[----:B------:R-:W-:Y:S01]  /*6760*/  BSSY B1, `(.L_x_96) ;  /* 0x000004a000017945 */ /* 0x000fe20003800000 */
[----:B------:R-:W-:Y:S01]  /*6770*/  @!P4 SEL R0, RZ, 0xffffffff, P0 ;  /* 0xffffffffff00c807 */ /* 0x000fe20000000000 */
[----:B------:R-:W-:Y:S01]  /*6780*/  IMAD.MOV.U32 R76, RZ, RZ, 0x1 ;  /* 0x00000001ff4c7424 */ /* 0x000fe200078e00ff */
[----:B------:R-:W-:Y:S01]  /*6790*/  LEA R2, R2, UR43, 0x3 ;  /* 0x0000002b02027c11 */ /* 0x000fe2000f8e18ff */
[----:B------:R-:W-:Y:S01]  /*67a0*/  IMAD.U32 R74, RZ, RZ, UR4 ;  /* 0x00000004ff4a7e24 */ /* 0x000fe2000f8e00ff */
[----:B------:R-:W-:Y:S01]  /*67b0*/  @P2 SEL R0, R5, R0, !P3 ;  /* 0x0000000005002207 */ /* 0x000fe20005800000 */
[----:B------:R-:W-:Y:S01]  /*67c0*/  IMAD.U32 R75, RZ, RZ, UR45 ;  /* 0x0000002dff4b7e24 */ /* 0x000fe2000f8e00ff */
[----:B------:R-:W-:Y:S02]  /*67d0*/  LEA R73, R22, UR43, 0x3 ;  /* 0x0000002b16497c11 */ /* 0x000fe4000f8e18ff */
[----:B------:R-:W-:Y:S02]  /*67e0*/  CS2R R46, SRZ ;  /* 0x00000000002e7805 */ /* 0x000fe4000001ff00 */
[----:B------:R-:W-:Y:S02]  /*67f0*/  @!P4 LOP3.LUT R0, R0, 0x1, RZ, 0xc0, !PT ;  /* 0x000000010000c812 */ /* 0x000fe400078ec0ff */
[----:B------:R-:W-:Y:S02]  /*6800*/  CS2R R44, SRZ ;  /* 0x00000000002c7805 */ /* 0x000fe4000001ff00 */
[----:B------:R-:W-:Y:S02]  /*6810*/  SHF.L.U32 R3, R63, 0x1f, RZ ;  /* 0x0000001f3f037819 */ /* 0x000fe400000006ff */
[----:B------:R-:W-:Y:S02]  /*6820*/  CS2R R42, SRZ ;  /* 0x00000000002a7805 */ /* 0x000fe4000001ff00 */
[----:B------:R-:W-:Y:S02]  /*6830*/  ISETP.NE.U32.OR P5, PT, R0, 0x1, P4 ;  /* 0x000000010000780c */ /* 0x000fe400027a5470 */
[----:B------:R-:W-:Y:S02]  /*6840*/  CS2R R40, SRZ ;  /* 0x0000000000287805 */ /* 0x000fe4000001ff00 */
[----:B------:R-:W-:Y:S02]  /*6850*/  LEA.HI R25, R22, R22, RZ, 0x1 ;  /* 0x0000001616197211 */ /* 0x000fe400078f08ff */
[----:B------:R-:W-:Y:S02]  /*6860*/  CS2R R38, SRZ ;  /* 0x0000000000267805 */ /* 0x000fe4000001ff00 */
[----:B------:R-:W-:Y:S02]  /*6870*/  LOP3.LUT P4, R60, R56, 0xff, RZ, 0xc0, !PT ;  /* 0x000000ff383c7812 */ /* 0x000fe4000788c0ff */
[----:B------:R-:W-:Y:S02]  /*6880*/  CS2R R36, SRZ ;  /* 0x0000000000247805 */ /* 0x000fe4000001ff00 */
[----:B------:R-:W-:Y:S02]  /*6890*/  SEL R4, RZ, 0xffffffff, P0 ;  /* 0xffffffffff047807 */ /* 0x000fe40000000000 */
[----:B------:R-:W-:Y:S02]  /*68a0*/  CS2R R34, SRZ ;  /* 0x0000000000227805 */ /* 0x000fe4000001ff00 */
[----:B------:R-:W-:Y:S02]  /*68b0*/  P2R R70, PR, RZ, 0x20 ;  /* 0x00000020ff467803 */ /* 0x000fe40000000000 */
[----:B------:R-:W-:Y:S02]  /*68c0*/  CS2R R32, SRZ ;  /* 0x0000000000207805 */ /* 0x000fe4000001ff00 */
[----:B------:R-:W-:Y:S02]  /*68d0*/  @P1 SEL R4, R5, R4, !P4 ;  /* 0x0000000405041207 */ /* 0x000fe40006000000 */
[----:B------:R-:W-:Y:S02]  /*68e0*/  @P5 SHF.L.U32 R0, R74, 0x1f, RZ ;  /* 0x0000001f4a005819 */ /* 0x000fe400000006ff */
[----:B------:R-:W-:Y:S02]  /*68f0*/  LOP3.LUT R4, R4, 0x1, RZ, 0xc0, !PT ;  /* 0x0000000104047812 */ /* 0x000fe400078ec0ff */
[----:B------:R1:W2:Y:S02]  /*6900*/  @P5 SYNCS.PHASECHK.TRANS64.TRYWAIT P3, [R2+URZ+0x30], R0 ;  /* 0x00003000020055a7 */ /* 0x0002a400080611ff */
[----:B------:R-:W-:Y:S04]  /*6910*/  ISETP.NE.U32.AND P0, PT, R4, 0x1, PT ;  /* 0x000000010400780c */ /* 0x000fe80003f05070 */
[----:B------:R-:W-:Y:S01]  /*6920*/  P2R R77, PR, RZ, 0x1 ;  /* 0x00000001ff4d7803 */ /* 0x000fe20000000000 */
[----:B------:R4:W3:Y:S01]  /*6930*/  SYNCS.PHASECHK.TRANS64.TRYWAIT P2, [R73+URZ+0x90], R3 ;  /* 0x00009003490075a7 */ /* 0x0008e200080411ff */
[C---:B-1----:R-:W-:Y:S01]  /*6940*/  IMAD.SHL.U32 R0, R25.reuse, 0x20, RZ ;  /* 0x0000002019007824 */ /* 0x042fe200078e00ff */
[----:B------:R-:W-:Y:S04]  /*6950*/  LOP3.LUT R25, R25, 0xffe, RZ, 0xc0, !PT ;  /* 0x00000ffe19197812 */ /* 0x000fe800078ec0ff */
[----:B------:R-:W-:Y:S01]  /*6960*/  LOP3.LUT R0, R0, 0xffffffc0, RZ, 0xc0, !PT ;  /* 0xffffffc000007812 */ /* 0x000fe200078ec0ff */
[----:B------:R-:W-:Y:S04]  /*6970*/  IMAD.IADD R25, R22, 0x1, -R25 ;  /* 0x0000000116197824 */ /* 0x000fe800078e0a19 */
[----:B------:R-:W-:Y:S04]  /*6980*/  IMAD.IADD R0, R23, 0x1, R0 ;  /* 0x0000000117007824 */ /* 0x000fe800078e0200 */
[----:B------:R-:W-:Y:S01]  /*6990*/  IMAD R25, R25, 0x100000, R0 ;  /* 0x0010000019197824 */ /* 0x000fe200078e0200 */
[----:B--2---:R-:W-:Y:S01]  /*69a0*/  @P5 SEL R76, RZ, 0x1, !P3 ;  /* 0x00000001ff4c5807 */ /* 0x004fe20005800000 */
[----:B----4-:R-:W-:Y:S06]  /*69b0*/  @!P5 BRA `(.L_x_97) ;  /* 0x000000000090d947 */ /* 0x010fec0003800000 */
[----:B------:R-:W-:Y:S01]  /*69c0*/  HFMA2 R39, -RZ, RZ, 0, 0 ;  /* 0x00000000ff277431 */ /* 0x000fe200000001ff */
[----:B------:R-:W-:Y:S01]  /*69d0*/  ISETP.NE.AND P0, PT, R76, RZ, PT ;  /* 0x000000ff4c00720c */ /* 0x000fe20003f05270 */
[----:B------:R-:W-:Y:S01]  /*69e0*/  IMAD.U32 R5, RZ, RZ, UR45 ;  /* 0x0000002dff057e24 */ /* 0x000fe2000f8e00ff */
[----:B------:R-:W-:Y:S11]  /*69f0*/  BSSY B0, `(.L_x_98) ;  /* 0x0000005000007945 */ /* 0x000ff60003800000 */
[----:B------:R-:W-:Y:S05]  /*6a00*/  @P0 BRA `(.L_x_99) ;  /* 0x00000000000c0947 */ /* 0x000fea0003800000 */
[----:B------:R-:W-:Y:S04]  /*6a10*/  SHF.L.U32 R0, R74, 0x1f, RZ ;  /* 0x0000001f4a007819 */ /* 0x000fe800000006ff */
[----:B------:R-:W1:Y:S02]  /*6a20*/  SYNCS.PHASECHK.TRANS64.TRYWAIT P0, [R2+URZ+0x30], R0 ;  /* 0x00003000020075a7 */ /* 0x000e6400080011ff */
[----:B-1----:R-:W-:Y:S05]  /*6a30*/  @!P0 BRA `(.L_x_100) ;  /* 0x0000001c00488947 */ /* 0x002fea0003800000 */
.L_x_99:
[----:B------:R-:W-:Y:S05]  /*6a40*/  BSYNC B0 ;  /* 0x0000000000007941 */ /* 0x000fea0003800000 */
.L_x_98:
[----:B------:R-:W-:Y:S01]  /*6a50*/  ISETP.NE.AND P0, PT, R77, RZ, PT ;  /* 0x000000ff4d00720c */ /* 0x000fe20003f05270 */
[----:B------:R-:W-:Y:S01]  /*6a60*/  IMAD.MOV.U32 R38, RZ, RZ, RZ ;  /* 0x000000ffff267224 */ /* 0x000fe200078e00ff */
[----:B------:R-:W-:Y:S02]  /*6a70*/  CS2R R36, SRZ ;  /* 0x0000000000247805 */ /* 0x000fe4000001ff00 */
[----:B------:R-:W-:Y:S02]  /*6a80*/  CS2R R34, SRZ ;  /* 0x0000000000227805 */ /* 0x000fe4000001ff00 */
[----:B------:R-:W-:Y:S02]  /*6a90*/  CS2R R32, SRZ ;  /* 0x0000000000207805 */ /* 0x000fe4000001ff00 */
[----:B------:R-:W-:Y:S02]  /*6aa0*/  CS2R R42, SRZ ;  /* 0x00000000002a7805 */ /* 0x000fe4000001ff00 */
[----:B------:R-:W-:Y:S02]  /*6ab0*/  CS2R R40, SRZ ;  /* 0x0000000000287805 */ /* 0x000fe4000001ff00 */
[----:B------:R-:W-:Y:S02]  /*6ac0*/  CS2R R46, SRZ ;  /* 0x00000000002e7805 */ /* 0x000fe4000001ff00 */
[----:B------:R-:W-:Y:S01]  /*6ad0*/  CS2R R44, SRZ ;  /* 0x00000000002c7805 */ /* 0x000fe2000001ff00 */
[----:B------:R-:W-:Y:S01]  /*6ae0*/  @P0 IMAD R5, R5, 0x800, R27 ;  /* 0x0000080005050824 */ /* 0x000fe200078e021b */
[----:B------:R-:W-:Y:S05]  /*6af0*/  @P0 WARPSYNC.ALL ;  /* 0x0000000000000948 */ /* 0x000fea0003800000 */
[----:B------:R-:W-:Y:S01]  /*6b00*/  @P0 LEA R5, R5, UR43, 0x2 ;  /* 0x0000002b05050c11 */ /* 0x000fe2000f8e10ff */
[----:B------:R-:W-:Y:S04]  /*6b10*/  UIADD3 UR4, UPT, UPT, UR45, 0x1, URZ ;  /* 0x000000012d047890 */ /* 0x000fe8000fffe0ff */
[----:B------:R2:W4:Y:S01]  /*6b20*/  @P0 LDSM.16.M88.4 R32, [R5+0x400] ;  /* 0x000400000520083b */ /* 0x0005220000000200 */
[----:B------:R-:W-:Y:S01]  /*6b30*/  @P0 VIADD R4, R5, 0x400 ;  /* 0x0000040005040836 */ /* 0x000fe20000000000 */
[----:B------:R-:W-:Y:S01]  /*6b40*/  UISETP.NE.AND UP0, UPT, UR4, 0x3, UPT ;  /* 0x000000030400788c */ /* 0x000fe2000bf05270 */
[C-C-:B-1----:R-:W-:Y:S02]  /*6b50*/  @P0 IMAD R2, R65.reuse, 0x4, R5.reuse ;  /* 0x0000000441020824 */ /* 0x142fe400078e0205 */
[C---:B------:R-:W-:Y:S01]  /*6b60*/  @P0 IMAD R4, R64.reuse, 0x4, R4 ;  /* 0x0000000440040824 */ /* 0x040fe200078e0204 */
[----:B------:R-:W-:Y:S01]  /*6b70*/  USEL UR5, URZ, 0x1, UP0 ;  /* 0x00000001ff057887 */ /* 0x000fe20008000000 */
[----:B------:R-:W-:Y:S01]  /*6b80*/  @P0 IMAD R0, R64, 0x4, R5 ;  /* 0x0000000440000824 */ /* 0x000fe200078e0205 */
[----:B------:R2:W1:Y:S01]  /*6b90*/  @P0 LDSM.16.M88.4 R36, [R2+0x400] ;  /* 0x000400000224083b */ /* 0x0004620000000200 */
[----:B------:R-:W-:Y:S01]  /*6ba0*/  @P0 IMAD R4, R65, 0x4, R4 ;  /* 0x0000000441040824 */ /* 0x000fe200078e0204 */
[----:B------:R-:W-:Y:S02]  /*6bb0*/  USEL UR4, UR4, URZ, UP0 ;  /* 0x000000ff04047287 */ /* 0x000fe40008000000 */
[----:B------:R2:W1:Y:S01]  /*6bc0*/  @P0 LDSM.16.M88.4 R40, [R0+0x400] ;  /* 0x000400000028083b */ /* 0x0004620000000200 */
[----:B------:R-:W-:Y:S03]  /*6bd0*/  LOP3.LUT R74, R74, UR5, RZ, 0x3c, !PT ;  /* 0x000000054a4a7c12 */ /* 0x000fe6000f8e3cff */
[----:B------:R2:W1:Y:S01]  /*6be0*/  @P0 LDSM.16.M88.4 R44, [R4] ;  /* 0x00000000042c083b */ /* 0x0004620000000200 */
[----:B------:R-:W-:Y:S03]  /*6bf0*/  IMAD.U32 R75, RZ, RZ, UR4 ;  /* 0x00000004ff4b7e24 */ /* 0x000fe6000f8e00ff */
.L_x_97:
[----:B------:R-:W-:Y:S05]  /*6c00*/  BSYNC B1 ;  /* 0x0000000000017941 */ /* 0x000fea0003800000 */
.L_x_96:
[----:B--2---:R-:W-:Y:S04]  /*6c10*/  SHF.R.U32.HI R0, RZ, 0x15, R25 ;  /* 0x00000015ff007819 */ /* 0x004fe80000011619 */
[----:B------:R-:W-:Y:S01]  /*6c20*/  LOP3.LUT P0, RZ, R0, 0x3, R57, 0x48, !PT ;  /* 0x0000000300ff7812 */ /* 0x000fe20007804839 */
[----:B------:R-:W-:Y:S01]  /*6c30*/  @!UPT UIADD3 URZ, UPT, UPT, URZ, URZ, URZ ;  /* 0x000000fffffff290 */ /* 0x000fe2000fffe0ff */
[----:B---3--:R-:W-:Y:S11]  /*6c40*/  @P2 BRA `(.L_x_101) ;  /* 0x0000000000082947 */ /* 0x008ff60003800000 */
[----:B------:R-:W2:Y:S02]  /*6c50*/  SYNCS.PHASECHK.TRANS64.TRYWAIT P1, [R73+URZ+0x90], R3 ;  /* 0x00009003490075a7 */ /* 0x000ea400080211ff */
[----:B--2---:R-:W-:Y:S05]  /*6c60*/  @!P1 BRA `(.L_x_102) ;  /* 0x0000001800d09947 */ /* 0x004fea0003800000 */
.L_x_101:
[----:B------:R-:W-:Y:S05]  /*6c70*/  @!P0 BRA `(.L_x_103) ;  /* 0x0000000000408947 */ /* 0x000fea0003800000 */
[----:B------:R-:W3:Y:S01]  /*6c80*/  LDCU.64 UR8, c[0x4][0x70] ;  /* 0x01000e00ff0877ac */ /* 0x000ee20008000a00 */
[----:B--2---:R-:W-:Y:S01]  /*6c90*/  MOV R3, 0x0 ;  /* 0x0000000000037802 */ /* 0x004fe20000000f00 */
[----:B------:R-:W-:Y:S02]  /*6ca0*/  HFMA2 R12, -RZ, RZ, 0, 5.9604644775390625e-08 ;  /* 0x00000001ff0c7431 */ /* 0x000fe400000001ff */
[----:B------:R-:W-:Y:S02]  /*6cb0*/  IMAD.MOV.U32 R8, RZ, RZ, 0x192 ;  /* 0x00000192ff087424 */ /* 0x000fe400078e00ff */
[----:B------:R-:W-:Y:S01]  /*6cc0*/  IMAD.MOV.U32 R13, RZ, RZ, RZ ;  /* 0x000000ffff0d7224 */ /* 0x000fe200078e00ff */
[----:B------:R-:W2:Y:S01]  /*6cd0*/  LDCU.64 UR6, c[0x4][0x78] ;  /* 0x01000f00ff0677ac */ /* 0x000ea20008000a00 */
[----:B------:R-:W1:Y:S01]  /*6ce0*/  LDC.64 R2, c[0x4][R3] ;  /* 0x0100000003027b82 */ /* 0x000e620000000a00 */
[----:B------:R-:W5:Y:S01]  /*6cf0*/  LDCU.64 UR4, c[0x4][0x10] ;  /* 0x01000200ff0477ac */ /* 0x000f620008000a00 */
[----:B---3--:R-:W-:Y:S01]  /*6d00*/  MOV R5, UR9 ;  /* 0x0000000900057c02 */ /* 0x008fe20008000f00 */
[----:B------:R-:W-:Y:S01]  /*6d10*/  IMAD.U32 R4, RZ, RZ, UR8 ;  /* 0x00000008ff047e24 */ /* 0x000fe2000f8e00ff */
[----:B--2---:R-:W-:Y:S01]  /*6d20*/  MOV R7, UR7 ;  /* 0x0000000700077c02 */ /* 0x004fe20008000f00 */
[----:B------:R-:W-:Y:S01]  /*6d30*/  IMAD.U32 R6, RZ, RZ, UR6 ;  /* 0x00000006ff067e24 */ /* 0x000fe2000f8e00ff */
[----:B-----5:R-:W-:Y:S01]  /*6d40*/  MOV R11, UR5 ;  /* 0x00000005000b7c02 */ /* 0x020fe20008000f00 */
[----:B------:R-:W-:Y:S02]  /*6d50*/  IMAD.U32 R10, RZ, RZ, UR4 ;  /* 0x00000004ff0a7e24 */ /* 0x000fe4000f8e00ff */
[----:B------:R-:W-:Y:S07]  /*6d60*/  LEPC R20, `(.L_x_103) ;  /* 0x000000001014794e */ /* 0x000fee0000000000 */
[----:B-1--4-:R-:W-:Y:S05]  /*6d70*/  CALL.ABS.NOINC R2 ;  /* 0x0000000002007343 */ /* 0x012fea0003c00000 */
.L_x_103:
[----:B------:R-:W-:Y:S05]  /*6d80*/  WARPSYNC.ALL ;  /* 0x0000000000007948 */ /* 0x000fea0003800000 */
[----:B------:R-:W-:Y:S01]  /*6d90*/  R2UR UR4, R25 ;  /* 0x00000000190472ca */ /* 0x000fe200000e0000 */
[----:B------:R-:W-:Y:S01]  /*6da0*/  BSSY.RECONVERGENT B0, `(.L_x_104) ;  /* 0x000003f000007945 */ /* 0x000fe20003800200 */
[----:B------:R-:W-:Y:S02]  /*6db0*/  MOV R20, UR45 ;  /* 0x0000002d00147c02 */ /* 0x000fe40008000f00 */
[----:B------:R-:W-:Y:S02]  /*6dc0*/  SHF.L.U32 R71, R65, 0x2, RZ ;  /* 0x0000000241477819 */ /* 0x000fe400000006ff */
[----:B------:R-:W-:Y:S02]  /*6dd0*/  LEA R20, R20, R27, 0xb ;  /* 0x0000001b14147211 */ /* 0x000fe400078e58ff */
[----:B------:R-:W-:Y:S02]  /*6de0*/  SHF.L.U32 R72, R64, 0x2, RZ ;  /* 0x0000000240487819 */ /* 0x000fe400000006ff */
[----:B------:R-:W-:Y:S02]  /*6df0*/  LEA R20, R20, UR43, 0x2 ;  /* 0x0000002b14147c11 */ /* 0x000fe4000f8e10ff */
[----:B------:R-:W-:Y:S01]  /*6e00*/  ISETP.NE.AND P0, PT, R66, RZ, PT ;  /* 0x000000ff4200720c */ /* 0x000fe20003f05270 */
[----:B------:R-:W3:Y:S02]  /*6e10*/  LDTM.16dp128bit.x8 R4, tmem[UR4] ;  /* 0x00000004000479ee */ /* 0x000ee40008180000 */
[C---:B---3--:R-:W-:Y:S01]  /*6e20*/  FMUL R0, R24.reuse, R4 ;  /* 0x0000000418007220 */ /* 0x048fe20000400000 */
[C---:B------:R-:W-:Y:S01]  /*6e30*/  FMUL R2, R24.reuse, R5 ;  /* 0x0000000518027220 */ /* 0x040fe20000400000 */
[C---:B--2---:R-:W-:Y:S01]  /*6e40*/  FMUL R3, R24.reuse, R6 ;  /* 0x0000000618037220 */ /* 0x044fe20000400000 */
[----:B------:R-:W-:Y:S01]  /*6e50*/  FMUL R7, R24, R7 ;  /* 0x0000000718077220 */ /* 0x000fe20000400000 */
[----:B----4-:R-:W-:Y:S01]  /*6e60*/  FFMA R28, R26, R32, R0 ;  /* 0x000000201a1c7223 */ /* 0x010fe20000000000 */
[----:B------:R-:W-:Y:S01]  /*6e70*/  FMUL R4, R24, R8 ;  /* 0x0000000818047220 */ /* 0x000fe20000400000 */
[----:B------:R-:W-:Y:S01]  /*6e80*/  FFMA R29, R26, R33, R2 ;  /* 0x000000211a1d7223 */ /* 0x000fe20000000002 */
[----:B------:R-:W-:Y:S01]  /*6e90*/  FMUL R5, R24, R9 ;  /* 0x0000000918057220 */ /* 0x000fe20000400000 */
[----:B------:R-:W-:Y:S01]  /*6ea0*/  FFMA R30, R26, R34, R3 ;  /* 0x000000221a1e7223 */ /* 0x000fe20000000003 */
[----:B------:R-:W-:Y:S01]  /*6eb0*/  FMUL R6, R24, R10 ;  /* 0x0000000a18067220 */ /* 0x000fe20000400000 */
[----:B------:R-:W-:Y:S01]  /*6ec0*/  FFMA R31, R26, R35, R7 ;  /* 0x000000231a1f7223 */ /* 0x000fe20000000007 */
[----:B------:R-:W-:Y:S01]  /*6ed0*/  FMUL R11, R24, R11 ;  /* 0x0000000b180b7220 */ /* 0x000fe20000400000 */
[----:B-1----:R-:W-:Y:S01]  /*6ee0*/  FFMA R4, R26, R36, R4 ;  /* 0x000000241a047223 */ /* 0x002fe20000000004 */
[----:B------:R-:W-:Y:S01]  /*6ef0*/  FMUL R8, R24, R12 ;  /* 0x0000000c18087220 */ /* 0x000fe20000400000 */
[----:B------:R-:W-:Y:S01]  /*6f00*/  FFMA R5, R26, R37, R5 ;  /* 0x000000251a057223 */ /* 0x000fe20000000005 */
[----:B------:R1:W-:Y:S01]  /*6f10*/  STSM.16.M88.4 [R20+0x400], R28 ;  /* 0x0004001c14007844 */ /* 0x0003e20000000200 */
[----:B------:R-:W-:Y:S01]  /*6f20*/  FMUL R9, R24, R13 ;  /* 0x0000000d18097220 */ /* 0x000fe20000400000 */
[----:B------:R-:W-:Y:S01]  /*6f30*/  FFMA R6, R26, R38, R6 ;  /* 0x000000261a067223 */ /* 0x000fe20000000006 */
[C---:B------:R-:W-:Y:S01]  /*6f40*/  FMUL R10, R24.reuse, R14 ;  /* 0x0000000e180a7220 */ /* 0x040fe20000400000 */
[----:B------:R-:W-:Y:S01]  /*6f50*/  FMUL R13, R24, R17 ;  /* 0x00000011180d7220 */ /* 0x000fe20000400000 */
[C---:B------:R-:W-:Y:S01]  /*6f60*/  IADD3 R17, PT, PT, R71.reuse, 0x400, R20 ;  /* 0x0000040047117810 */ /* 0x040fe20007ffe014 */
[----:B------:R-:W-:Y:S01]  /*6f70*/  FFMA R7, R26, R39, R11 ;  /* 0x000000271a077223 */ /* 0x000fe2000000000b */
[----:B------:R-:W-:Y:S01]  /*6f80*/  FMUL R15, R24, R15 ;  /* 0x0000000f180f7220 */ /* 0x000fe20000400000 */
[----:B------:R-:W-:Y:S01]  /*6f90*/  FFMA R8, R26, R40, R8 ;  /* 0x000000281a087223 */ /* 0x000fe20000000008 */
[----:B------:R-:W-:Y:S01]  /*6fa0*/  FMUL R12, R24, R16 ;  /* 0x00000010180c7220 */ /* 0x000fe20000400000 */
[C---:B------:R-:W-:Y:S01]  /*6fb0*/  FFMA R9, R26.reuse, R41, R9 ;  /* 0x000000291a097223 */ /* 0x040fe20000000009 */
[----:B------:R1:W-:Y:S01]  /*6fc0*/  STSM.16.M88.4 [R17], R4 ;  /* 0x0000000411007844 */ /* 0x0003e20000000200 */
[----:B------:R-:W-:Y:S01]  /*6fd0*/  FFMA R10, R26, R42, R10 ;  /* 0x0000002a1a0a7223 */ /* 0x000fe2000000000a */
[----:B------:R-:W-:Y:S01]  /*6fe0*/  FMUL R14, R24, R18 ;  /* 0x00000012180e7220 */ /* 0x000fe20000400000 */
[----:B------:R-:W-:Y:S01]  /*6ff0*/  IADD3 R16, PT, PT, R72, 0x400, R20 ;  /* 0x0000040048107810 */ /* 0x000fe20007ffe014 */
[----:B------:R-:W-:Y:S01]  /*7000*/  FFMA R11, R26, R43, R15 ;  /* 0x0000002b1a0b7223 */ /* 0x000fe2000000000f */
[----:B------:R-:W-:Y:S01]  /*7010*/  FMUL R19, R24, R19 ;  /* 0x0000001318137220 */ /* 0x000fe20000400000 */
[C---:B------:R-:W-:Y:S01]  /*7020*/  FFMA R12, R26.reuse, R44, R12 ;  /* 0x0000002c1a0c7223 */ /* 0x040fe2000000000c */
[C---:B------:R-:W-:Y:S01]  /*7030*/  FFMA R13, R26.reuse, R45, R13 ;  /* 0x0000002d1a0d7223 */ /* 0x040fe2000000000d */
[C---:B------:R-:W-:Y:S01]  /*7040*/  FFMA R14, R26.reuse, R46, R14 ;  /* 0x0000002e1a0e7223 */ /* 0x040fe2000000000e */
[----:B------:R1:W-:Y:S01]  /*7050*/  STSM.16.M88.4 [R16], R8 ;  /* 0x0000000810007844 */ /* 0x0003e20000000200 */
[----:B------:R-:W-:Y:S01]  /*7060*/  IADD3 R0, PT, PT, R71, R16, RZ ;  /* 0x0000001047007210 */ /* 0x000fe20007ffe0ff */
[----:B------:R-:W-:Y:S05]  /*7070*/  FFMA R15, R26, R47, R19 ;  /* 0x0000002f1a0f7223 */ /* 0x000fea0000000013 */
[----:B------:R1:W-:Y:S01]  /*7080*/  STSM.16.M88.4 [R0], R12 ;  /* 0x0000000c00007844 */ /* 0x0003e20000000200 */
[----:B------:R-:W-:Y:S01]  /*7090*/  @!PT LDS RZ, [RZ] ;  /* 0x00000000fffff984 */ /* 0x000fe20000000800 */
[----:B------:R-:W-:Y:S01]  /*70a0*/  @!PT LDS RZ, [RZ] ;  /* 0x00000000fffff984 */ /* 0x000fe20000000800 */
[----:B------:R-:W-:Y:S01]  /*70b0*/  @!PT LDS RZ, [RZ] ;  /* 0x00000000fffff984 */ /* 0x000fe20000000800 */
[----:B------:R-:W-:Y:S01]  /*70c0*/  @!PT LDS RZ, [RZ] ;  /* 0x00000000fffff984 */ /* 0x000fe20000000800 */
[----:B------:R2:W-:Y:S06]  /*70d0*/  MEMBAR.ALL.CTA ;  /* 0x0000000000007992 */ /* 0x0005ec0000008000 */
[----:B--2---:R-:W2:Y:S02]  /*70e0*/  FENCE.VIEW.ASYNC.S ;  /* 0x00000000000073c6 */ /* 0x004ea40000000000 */
[----:B--2---:R-:W-:Y:S06]  /*70f0*/  BAR.SYNC.DEFER_BLOCKING 0x1, 0x80 ;  /* 0x0042000000007b1d */ /* 0x004fec0000010000 */
[----:B------:R-:W-:Y:S05]  /*7100*/  @P0 BRA `(.L_x_105) ;  /* 0x0000000000200947 */ /* 0x000fea0003800000 */
[----:B------:R-:W2:Y:S01]  /*7110*/  LDCU.64 UR6, c[0x0][0x348] ;  /* 0x00006900ff0677ac */ /* 0x000ea20008000a00 */
[----:B------:R-:W-:Y:S01]  /*7120*/  ULEA UR5, UR45, UR43, 0xd ;  /* 0x0000002b2d057291 */ /* 0x000fe2000f8e68ff */
[----:B------:R-:W-:Y:S03]  /*7130*/  UMOV UR51, UR60 ;  /* 0x0000003c00337c82 */ /* 0x000fe60008000000 */
[----:B------:R-:W-:Y:S02]  /*7140*/  UIADD3 UR48, UPT, UPT, UR5, 0x400, URZ ;  /* 0x0000040005307890 */ /* 0x000fe4000fffe0ff */
[----:B--2---:R-:W-:Y:S04]  /*7150*/  UIADD3 UR4, UP0, UPT, UR6, 0x680, URZ ;  /* 0x0000068006047890 */ /* 0x004fe8000ff1e0ff */
[----:B------:R-:W-:Y:S09]  /*7160*/  UIADD3.X UR5, UPT, UPT, URZ, UR7, URZ, UP0, !UPT ;  /* 0x00000007ff057290 */ /* 0x000ff200087fe4ff */
[----:B------:R2:W-:Y:S02]  /*7170*/  UTMASTG.3D [UR48], [UR4] ;  /* 0x00000030040073b5 */ /* 0x0005e40008010000 */
[----:B--2---:R0:W-:Y:S02]  /*7180*/  UTMACMDFLUSH ;  /* 0x00000000000079b7 */ /* 0x0041e40000000000 */
.L_x_105:
[----:B------:R-:W-:Y:S05]  /*7190*/  BSYNC.RECONVERGENT B0 ;  /* 0x0000000000007941 */ /* 0x000fea0003800200 */
.L_x_104:
[----:B------:R-:W-:Y:S01]  /*71a0*/  UIADD3 UR46, UPT, UPT, UR45, 0x1, URZ ;  /* 0x000000012d2e7890 */ /* 0x000fe2000fffe0ff */
[----:B------:R-:W-:Y:S03]  /*71b0*/  BSSY.RECONVERGENT B0, `(.L_x_106) ;  /* 0x0000005000007945 */ /* 0x000fe60003800200 */
[----:B------:R-:W-:Y:S04]  /*71c0*/  UISETP.NE.AND UP0, UPT, UR46, 0x3, UPT ;  /* 0x000000032e00788c */ /* 0x000fe8000bf05270 */
[----:B------:R-:W-:Y:S01]  /*71d0*/  USEL UR44, UR46, URZ, UP0 ;  /* 0x000000ff2e2c7287 */ /* 0x000fe20008000000 */
[----:B------:R-:W-:Y:S11]  /*71e0*/  @P0 BRA `(.L_x_107) ;  /* 0x0000000000040947 */ /* 0x000ff60003800000 */
[----:B------:R-:W-:Y:S04]  /*71f0*/  DEPBAR.LE SB0, 0x1 ;  /* 0x000080400000791a */ /* 0x000fe80000000000 */
.L_x_107:
[----:B------:R-:W-:Y:S05]  /*7200*/  BSYNC.RECONVERGENT B0 ;  /* 0x0000000000007941 */ /* 0x000fea0003800200 */
.L_x_106:
[----:B------:R-:W-:Y:S01]  /*7210*/  BAR.SYNC.DEFER_BLOCKING 0x1, 0x80 ;  /* 0x0042000000007b1d */ /* 0x000fe20000010000 */
[----:B------:R-:W-:Y:S01]  /*7220*/  ISETP.NE.AND P1, PT, R70, RZ, PT ;  /* 0x000000ff4600720c */ /* 0x000fe20003f25270 */
[----:B------:R-:W-:Y:S01]  /*7230*/  UISETP.NE.AND UP0, UPT, UR52, URZ, UPT ;  /* 0x000000ff3400728c */ /* 0x000fe2000bf05270 */
[----:B------:R-:W-:Y:S11]  /*7240*/  LEA R2, R75, UR43, 0x3 ;  /* 0x0000002b4b027c11 */ /* 0x000ff6000f8e18ff */
[----:B------:R-:W-:Y:S01]  /*7250*/  @P1 SHF.L.U32 R3, R74, 0x1f, RZ ;  /* 0x0000001f4a031819 */ /* 0x000fe200000006ff */
[----:B------:R-:W-:Y:S06]  /*7260*/  BRA.U !UP0, `(.L_x_108) ;  /* 0x0000000108247547 */ /* 0x000fec000b800000 */
[----:B-1----:R-:W-:Y:S01]  /*7270*/  IMAD.U32 R4, RZ, RZ, UR47 ;  /* 0x0000002fff047e24 */ /* 0x002fe2000f8e00ff */
[----:B------:R-:W-:Y:S01]  /*7280*/  MOV R0, UR63 ;  /* 0x0000003f00007c02 */ /* 0x000fe20008000f00 */
[----:B------:R-:W-:Y:S03]  /*7290*/  UIADD3 UR4, UPT, UPT, UR47, 0x1, URZ ;  /* 0x000000012f047890 */ /* 0x000fe6000fffe0ff */
[----:B------:R-:W-:Y:S01]  /*72a0*/  @P1 LEA R4, R4, UR43, 0x3 ;  /* 0x0000002b04041c11 */ /* 0x000fe2000f8e18ff */
[----:B------:R-:W-:Y:S04]  /*72b0*/  UISETP.NE.AND UP0, UPT, UR4, 0x3, UPT ;  /* 0x000000030400788c */ /* 0x000fe8000bf05270 */
[----:B------:R-:W-:Y:S01]  /*72c0*/  @P1 VIADD R4, R4, 0x48 ;  /* 0x0000004804041836 */ /* 0x000fe20000000000 */
[----:B------:R-:W-:Y:S04]  /*72d0*/  USEL UR47, UR4, URZ, UP0 ;  /* 0x000000ff042f7287 */ /* 0x000fe80008000000 */
[----:B------:R-:W-:Y:S04]  /*72e0*/  @P1 PRMT R0, R0, 0x654, R4 ;  /* 0x0000065400001816 */ /* 0x000fe80000000004 */
[----:B------:R2:W-:Y:S04]  /*72f0*/  @P1 SYNCS.ARRIVE.TRANS64.RED.A1T0 RZ, [R0+URZ], RZ ;  /* 0x000000ff00ff19a7 */ /* 0x0005e800081004ff */
.L_x_108:
[----:B------:R-:W3:Y:S01]  /*7300*/  @P1 SYNCS.PHASECHK.TRANS64.TRYWAIT P0, [R2+URZ+0x30], R3 ;  /* 0x00003003020015a7 */ /* 0x000ee200080011ff */
[----:B------:R-:W-:Y:S01]  /*7310*/  BSSY B1, `(.L_x_109) ;  /* 0x0000017000017945 */ /* 0x000fe20003800000 */
[----:B---3--:R-:W-:Y:S03]  /*7320*/  @P1 SEL R76, RZ, 0x1, !P0 ;  /* 0x00000001ff4c1807 */ /* 0x008fe60004000000 */
[----:B------:R-:W-:Y:S05]  /*7330*/  @!P1 BRA `(.L_x_110) ;  /* 0x0000000000509947 */ /* 0x000fea0003800000 */
[----:B------:R-:W-:Y:S01]  /*7340*/  ISETP.NE.AND P1, PT, R77, RZ, PT ;  /* 0x000000ff4d00720c */ /* 0x000fe20003f25270 */
[----:B------:R-:W-:Y:S01]  /*7350*/  BSSY B0, `(.L_x_111) ;  /* 0x000000a000007945 */ /* 0x000fe20003800000 */
[----:B------:R-:W-:Y:S11]  /*7360*/  ISETP.NE.AND P0, PT, R76, RZ, PT ;  /* 0x000000ff4c00720c */ /* 0x000ff60003f05270 */
[----:B-1----:R-:W-:Y:S05]  /*7370*/  @P1 IMAD R4, R75, 0x800, R27 ;  /* 0x000008004b041824 */ /* 0x002fea00078e021b */
[----:B------:R-:W-:Y:S05]  /*7380*/  @P1 LEA R4, R4, UR43, 0x2 ;  /* 0x0000002b04041c11 */ /* 0x000fea000f8e10ff */
[--C-:B--2---:R-:W-:Y:S02]  /*7390*/  @P1 IMAD.IADD R0, R72, 0x1, R4.reuse ;  /* 0x0000000148001824 */ /* 0x104fe400078e0204 */
[----:B------:R-:W-:Y:S01]  /*73a0*/  @P1 IMAD.IADD R3, R71, 0x1, R4 ;  /* 0x0000000147031824 */ /* 0x000fe200078e0204 */
[----:B------:R-:W-:Y:S06]  /*73b0*/  @P0 BRA `(.L_x_112) ;  /* 0x00000000000c0947 */ /* 0x000fec0003800000 */
[----:B------:R-:W-:Y:S04]  /*73c0*/  SHF.L.U32 R74, R74, 0x1f, RZ ;  /* 0x0000001f4a4a7819 */ /* 0x000fe800000006ff */
[----:B------:R-:W1:Y:S02]  /*73d0*/  SYNCS.PHASECHK.TRANS64.TRYWAIT P0, [R2+URZ+0x30], R74 ;  /* 0x0000304a020075a7 */ /* 0x000e6400080011ff */
[----:B-1----:R-:W-:Y:S05]  /*73e0*/  @!P0 BRA `(.L_x_113) ;  /* 0x0000001400048947 */ /* 0x002fea0003800000 */
.L_x_112:
[----:B------:R-:W-:Y:S05]  /*73f0*/  BSYNC B0 ;  /* 0x0000000000007941 */ /* 0x000fea0003800000 */
.L_x_111:
[----:B------:R-:W-:Y:S11]  /*7400*/  ISETP.NE.AND P0, PT, R77, RZ, PT ;  /* 0x000000ff4d00720c */ /* 0x000ff60003f05270 */
[----:B------:R-:W-:Y:S02]  /*7410*/  @!UPT UIADD3 URZ, UPT, UPT, URZ, URZ, URZ ;  /* 0x000000fffffff290 */ /* 0x000fe4000fffe0ff */
[----:B-1----:R-:W-:Y:S01]  /*7420*/  @P0 IADD3 R2, PT, PT, R71, R0, RZ ;  /* 0x0000000047020210 */ /* 0x002fe20007ffe0ff */
[----:B------:R-:W-:Y:S05]  /*7430*/  @P0 WARPSYNC.ALL ;  /* 0x0000000000000948 */ /* 0x000fea0003800000 */
[----:B------:R3:W4:Y:S04]  /*7440*/  @P0 LDSM.16.M88.4 R32, [R4+0x400] ;  /* 0x000400000420083b */ /* 0x0007280000000200 */
[----:B------:R3:W1:Y:S04]  /*7450*/  @P0 LDSM.16.M88.4 R36, [R3+0x400] ;  /* 0x000400000324083b */ /* 0x0006680000000200 */
[----:B------:R3:W2:Y:S04]  /*7460*/  @P0 LDSM.16.M88.4 R40, [R0+0x400] ;  /* 0x000400000028083b */ /* 0x0006a80000000200 */
[----:B------:R3:W1:Y:S02]  /*7470*/  @P0 LDSM.16.M88.4 R44, [R2+0x400] ;  /* 0x00040000022c083b */ /* 0x0006640000000200 */
.L_x_110:
[----:B------:R-:W-:Y:S05]  /*7480*/  BSYNC B1 ;  /* 0x0000000000017941 */ /* 0x000fea0003800000 */
.L_x_109:
[----:B-123--:R-:W-:Y:S05]  /*7490*/  VIADD R0, R25, 0x20 ;  /* 0x0000002019007836 */ /* 0x00efea0000000000 */
[----:B------:R-:W-:Y:S04]  /*74a0*/  SHF.R.U32.HI R0, RZ, 0x15, R0 ;  /* 0x00000015ff007819 */ /* 0x000fe80000011600 */
[----:B------:R-:W-:Y:S11]  /*74b0*/  LOP3.LUT P0, RZ, R0, 0x3, R57, 0x48, !PT ;  /* 0x0000000300ff7812 */ /* 0x000ff60007804839 */
[----:B------:R-:W-:Y:S02]  /*74c0*/  @!UPT UIADD3 URZ, UPT, UPT, URZ, URZ, URZ ;  /* 0x000000fffffff290 */ /* 0x000fe4000fffe0ff */
[----:B------:R-:W-:Y:S05]  /*74d0*/  @!P0 BRA `(.L_x_114) ;  /* 0x0000000000408947 */ /* 0x000fea0003800000 */
[----:B------:R-:W1:Y:S01]  /*74e0*/  LDCU.64 UR8, c[0x4][0x70] ;  /* 0x01000e00ff0877ac */ /* 0x000e620008000a00 */
[----:B------:R-:W-:Y:S01]  /*74f0*/  MOV R3, 0x0 ;  /* 0x0000000000037802 */ /* 0x000fe20000000f00 */
[----:B------:R-:W-:Y:S02]  /*7500*/  HFMA2 R12, -RZ, RZ, 0, 5.9604644775390625e-08 ;  /* 0x00000001ff0c7431 */ /* 0x000fe400000001ff */
[----:B------:R-:W-:Y:S02]  /*7510*/  IMAD.MOV.U32 R8, RZ, RZ, 0x192 ;  /* 0x00000192ff087424 */ /* 0x000fe400078e00ff */
[----:B------:R-:W-:Y:S01]  /*7520*/  IMAD.MOV.U32 R13, RZ, RZ, RZ ;  /* 0x000000ffff0d7224 */ /* 0x000fe200078e00ff */
[----:B------:R-:W2:Y:S01]  /*7530*/  LDCU.64 UR6, c[0x4][0x78] ;  /* 0x01000f00ff0677ac */ /* 0x000ea20008000a00 */
[----:B------:R-:W3:Y:S01]  /*7540*/  LDC.64 R2, c[0x4][R3] ;  /* 0x0100000003027b82 */ /* 0x000ee20000000a00 */
[----:B------:R-:W5:Y:S01]  /*7550*/  LDCU.64 UR4, c[0x4][0x10] ;  /* 0x01000200ff0477ac */ /* 0x000f620008000a00 */
[----:B-1----:R-:W-:Y:S01]  /*7560*/  MOV R5, UR9 ;  /* 0x0000000900057c02 */ /* 0x002fe20008000f00 */
[----:B------:R-:W-:Y:S01]  /*7570*/  IMAD.U32 R4, RZ, RZ, UR8 ;  /* 0x00000008ff047e24 */ /* 0x000fe2000f8e00ff */
[----:B--2---:R-:W-:Y:S01]  /*7580*/  MOV R7, UR7 ;  /* 0x0000000700077c02 */ /* 0x004fe20008000f00 */
[----:B------:R-:W-:Y:S01]  /*7590*/  IMAD.U32 R6, RZ, RZ, UR6 ;  /* 0x00000006ff067e24 */ /* 0x000fe2000f8e00ff */
[----:B-----5:R-:W-:Y:S01]  /*75a0*/  MOV R11, UR5 ;  /* 0x00000005000b7c02 */ /* 0x020fe20008000f00 */
[----:B------:R-:W-:Y:S02]  /*75b0*/  IMAD.U32 R10, RZ, RZ, UR4 ;  /* 0x00000004ff0a7e24 */ /* 0x000fe4000f8e00ff */
[----:B------:R-:W-:Y:S07]  /*75c0*/  LEPC R20, `(.L_x_114) ;  /* 0x000000001014794e */ /* 0x000fee0000000000 */
[----:B---34-:R-:W-:Y:S05]  /*75d0*/  CALL.ABS.NOINC R2 ;  /* 0x0000000002007343 */ /* 0x018fea0003c00000 */
.L_x_114:
[----:B------:R-:W-:Y:S01]  /*75e0*/  ISETP.NE.AND P0, PT, R66, RZ, PT ;  /* 0x000000ff4200720c */ /* 0x000fe20003f05270 */
[----:B------:R-:W-:Y:S05]  /*75f0*/  WARPSYNC.ALL ;  /* 0x0000000000007948 */ /* 0x000fea0003800000 */
[----:B------:R-:W-:Y:S01]  /*7600*/  R2UR UR4, R25 ;  /* 0x00000000190472ca */ /* 0x000fe200000e0000 */
[----:B------:R-:W-:Y:S11]  /*7610*/  BSSY.RECONVERGENT B0, `(.L_x_115) ;  /* 0x0000045000007945 */ /* 0x000ff60003800200 */
[----:B------:R-:W-:Y:S01]  /*7620*/  @!UPT UIADD3 URZ, UPT, UPT, URZ, URZ, URZ ;  /* 0x000000fffffff290 */ /* 0x000fe2000fffe0ff */
[----:B------:R-:W1:Y:S01]  /*7630*/  LDTM.16dp128bit.x8 R4, tmem[UR4+0x20] ;  /* 0x00002004000479ee */ /* 0x000e620008180000 */
[----:B------:R-:W-:Y:S01]  /*7640*/  R2UR UR4, R73 ;  /* 0x00000000490472ca */ /* 0x000fe200000e0000 */
[----:B------:R-:W-:Y:S11]  /*7650*/  NOP ;  /* 0x0000000000007918 */ /* 0x000ff60000000000 */
[----:B------:R-:W-:Y:S01]  /*7660*/  @!UPT UIADD3 URZ, UPT, UPT, URZ, URZ, URZ ;  /* 0x000000fffffff290 */ /* 0x000fe2000fffe0ff */
[----:B------:R-:W-:Y:S04]  /*7670*/  UIADD3 UR4, UPT, UPT, UR4, 0xb0, URZ ;  /* 0x000000b004047890 */ /* 0x000fe8000fffe0ff */
[----:B------:R-:W-:Y:S01]  /*7680*/  UPRMT UR4, UR63, 0x654, UR4 ;  /* 0x000006543f047896 */ /* 0x000fe20008000004 */
[C---:B-1----:R-:W-:Y:S01]  /*7690*/  FMUL R0, R24.reuse, R4 ;  /* 0x0000000418007220 */ /* 0x042fe20000400000 */
[C---:B------:R-:W-:Y:S01]  /*76a0*/  FMUL R2, R24.reuse, R5 ;  /* 0x0000000518027220 */ /* 0x040fe20000400000 */
[----:B------:R-:W-:Y:S06]  /*76b0*/  FMUL R3, R24, R6 ;  /* 0x0000000618037220 */ /* 0x000fec0000400000 */
[----:B------:R-:W-:Y:S01]  /*76c0*/  SYNCS.ARRIVE.TRANS64.RED.A1T0 RZ, [UR4], RZ ;  /* 0x000000ffffff79a7 */ /* 0x000fe20008100404 */
[C---:B----4-:R-:W-:Y:S01]  /*76d0*/  FFMA R28, R26.reuse, R32, R0 ;  /* 0x000000201a1c7223 */ /* 0x050fe20000000000 */
[----:B------:R-:W-:Y:S01]  /*76e0*/  MOV R0, UR44 ;  /* 0x0000002c00007c02 */ /* 0x000fe20008000f00 */
[----:B------:R-:W-:Y:S01]  /*76f0*/  FFMA R29, R26, R33, R2 ;  /* 0x000000211a1d7223 */ /* 0x000fe20000000002 */
[C---:B------:R-:W-:Y:S01]  /*7700*/  FMUL R7, R24.reuse, R7 ;  /* 0x0000000718077220 */ /* 0x040fe20000400000 */
[----:B------:R-:W-:Y:S01]  /*7710*/  FMUL R4, R24, R8 ;  /* 0x0000000818047220 */ /* 0x000fe20000400000 */
[----:B------:R-:W-:Y:S01]  /*7720*/  LEA R0, R0, R27, 0xb ;  /* 0x0000001b00007211 */ /* 0x000fe200078e58ff */
[----:B------:R-:W-:Y:S01]  /*7730*/  FMUL R5, R24, R9 ;  /* 0x0000000918057220 */ /* 0x000fe20000400000 */
[----:B------:R-:W-:Y:S01]  /*7740*/  FFMA R30, R26, R34, R3 ;  /* 0x000000221a1e7223 */ /* 0x000fe20000000003 */
[----:B------:R-:W-:Y:S01]  /*7750*/  FMUL R6, R24, R10 ;  /* 0x0000000a18067220 */ /* 0x000fe20000400000 */
[----:B------:R-:W-:Y:S01]  /*7760*/  FFMA R31, R26, R35, R7 ;  /* 0x000000231a1f7223 */ /* 0x000fe20000000007 */
[----:B------:R-:W-:Y:S01]  /*7770*/  LEA R0, R0, UR43, 0x2 ;  /* 0x0000002b00007c11 */ /* 0x000fe2000f8e10ff */
[----:B------:R-:W-:Y:S01]  /*7780*/  FMUL R11, R24, R11 ;  /* 0x0000000b180b7220 */ /* 0x000fe20000400000 */
[----:B------:R-:W-:Y:S01]  /*7790*/  FFMA R4, R26, R36, R4 ;  /* 0x000000241a047223 */ /* 0x000fe20000000004 */
[----:B------:R-:W-:Y:S01]  /*77a0*/  FMUL R8, R24, R12 ;  /* 0x0000000c18087220 */ /* 0x000fe20000400000 */
[----:B------:R-:W-:Y:S01]  /*77b0*/  FFMA R5, R26, R37, R5 ;  /* 0x000000251a057223 */ /* 0x000fe20000000005 */
[----:B------:R1:W-:Y:S01]  /*77c0*/  STSM.16.M88.4 [R0+0x400], R28 ;  /* 0x0004001c00007844 */ /* 0x0003e20000000200 */
[----:B------:R-:W-:Y:S01]  /*77d0*/  FMUL R9, R24, R13 ;  /* 0x0000000d18097220 */ /* 0x000fe20000400000 */
[----:B------:R-:W-:Y:S01]  /*77e0*/  FFMA R6, R26, R38, R6 ;  /* 0x000000261a067223 */ /* 0x000fe20000000006 */
[----:B------:R-:W-:Y:S01]  /*77f0*/  FMUL R10, R24, R14 ;  /* 0x0000000e180a7220 */ /* 0x000fe20000400000 */
[----:B------:R-:W-:Y:S01]  /*7800*/  FFMA R7, R26, R39, R11 ;  /* 0x000000271a077223 */ /* 0x000fe2000000000b */
[C---:B------:R-:W-:Y:S01]  /*7810*/  IADD3 R2, PT, PT, R71.reuse, 0x400, R0 ;  /* 0x0000040047027810 */ /* 0x040fe20007ffe000 */
[----:B------:R-:W-:Y:S01]  /*7820*/  FMUL R15, R24, R15 ;  /* 0x0000000f180f7220 */ /* 0x000fe20000400000 */
[----:B------:R-:W-:Y:S01]  /*7830*/  FFMA R8, R26, R40, R8 ;  /* 0x000000281a087223 */ /* 0x000fe20000000008 */
[----:B------:R-:W-:Y:S01]  /*7840*/  FMUL R12, R24, R16 ;  /* 0x00000010180c7220 */ /* 0x000fe20000400000 */
[----:B------:R-:W-:Y:S01]  /*7850*/  FFMA R9, R26, R41, R9 ;  /* 0x000000291a097223 */ /* 0x000fe20000000009 */
[----:B------:R1:W-:Y:S01]  /*7860*/  STSM.16.M88.4 [R2], R4 ;  /* 0x0000000402007844 */ /* 0x0003e20000000200 */
[----:B------:R-:W-:Y:S01]  /*7870*/  FMUL R13, R24, R17 ;  /* 0x00000011180d7220 */ /* 0x000fe20000400000 */
[----:B------:R-:W-:Y:S01]  /*7880*/  FFMA R10, R26, R42, R10 ;  /* 0x0000002a1a0a7223 */ /* 0x000fe2000000000a */
[----:B------:R-:W-:Y:S01]  /*7890*/  FMUL R14, R24, R18 ;  /* 0x00000012180e7220 */ /* 0x000fe20000400000 */
[----:B------:R-:W-:Y:S01]  /*78a0*/  FFMA R11, R26, R43, R15 ;  /* 0x0000002b1a0b7223 */ /* 0x000fe2000000000f */
[----:B------:R-:W-:Y:S01]  /*78b0*/  IADD3 R72, PT, PT, R72, 0x400, R0 ;  /* 0x0000040048487810 */ /* 0x000fe20007ffe000 */
[----:B------:R-:W-:Y:S01]  /*78c0*/  FMUL R19, R24, R19 ;  /* 0x0000001318137220 */ /* 0x000fe20000400000 */
[C---:B------:R-:W-:Y:S01]  /*78d0*/  FFMA R12, R26.reuse, R44, R12 ;  /* 0x0000002c1a0c7223 */ /* 0x040fe2000000000c */
[C---:B------:R-:W-:Y:S01]  /*78e0*/  FFMA R13, R26.reuse, R45, R13 ;  /* 0x0000002d1a0d7223 */ /* 0x040fe2000000000d */
[C---:B------:R-:W-:Y:S01]  /*78f0*/  FFMA R14, R26.reuse, R46, R14 ;  /* 0x0000002e1a0e7223 */ /* 0x040fe2000000000e */
[----:B------:R1:W-:Y:S01]  /*7900*/  STSM.16.M88.4 [R72], R8 ;  /* 0x0000000848007844 */ /* 0x0003e20000000200 */
[----:B------:R-:W-:Y:S01]  /*7910*/  FFMA R15, R26, R47, R19 ;  /* 0x0000002f1a0f7223 */ /* 0x000fe20000000013 */
[----:B------:R-:W-:Y:S05]  /*7920*/  IADD3 R71, PT, PT, R71, R72, RZ ;  /* 0x0000004847477210 */ /* 0x000fea0007ffe0ff */
        /* <DEDUP_REMOVED lines=10> */
[----:B------:R-:W-:Y:S02]  /*79d0*/  ULEA UR5, UR44, UR43, 0xd ;  /* 0x0000002b2c057291 */ /* 0x000fe4000f8e68ff */
[----:B------:R-:W-:Y:S02]  /*79e0*/  UIADD3 UR9, UPT, UPT, UR49, 0x20, URZ ;  /* 0x0000002031097890 */ /* 0x000fe4000fffe0ff */
[----:B------:R-:W-:Y:S01]  /*79f0*/  UIADD3 UR8, UPT, UPT, UR5, 0x400, URZ ;  /* 0x0000040005087890 */ /* 0x000fe2000fffe0ff */
[----:B------:R-:W-:Y:S01]  /*7a00*/  UMOV UR10, UR50 ;  /* 0x00000032000a7c82 */ /* 0x000fe20008000000 */
[----:B------:R-:W-:Y:S01]  /*7a10*/  UMOV UR11, UR60 ;  /* 0x0000003c000b7c82 */ /* 0x000fe20008000000 */
[----:B--2---:R-:W-:Y:S04]  /*7a20*/  UIADD3 UR4, UP0, UPT, UR6, 0x680, URZ ;  /* 0x0000068006047890 */ /* 0x004fe8000ff1e0ff */
[----:B------:R-:W-:Y:S09]  /*7a30*/  UIADD3.X UR5, UPT, UPT, URZ, UR7, URZ, UP0, !UPT ;  /* 0x00000007ff057290 */ /* 0x000ff200087fe4ff */
[----:B------:R2:W-:Y:S02]  /*7a40*/  UTMASTG.3D [UR8], [UR4] ;  /* 0x00000008040073b5 */ /* 0x0005e40008010000 */
[----:B--2---:R0:W-:Y:S02]  /*7a50*/  UTMACMDFLUSH ;  /* 0x00000000000079b7 */ /* 0x0041e40000000000 */
.L_x_116:
[----:B------:R-:W-:Y:S05]  /*7a60*/  BSYNC.RECONVERGENT B0 ;  /* 0x0000000000007941 */ /* 0x000fea0003800200 */
.L_x_115:
[----:B------:R-:W-:Y:S01]  /*7a70*/  UIADD3 UR4, UPT, UPT, UR44, 0x1, URZ ;  /* 0x000000012c047890 */ /* 0x000fe2000fffe0ff */
[----:B------:R-:W-:Y:S03]  /*7a80*/  BSSY.RECONVERGENT B0, `(.L_x_117) ;  /* 0x0000008000007945 */ /* 0x000fe60003800200 */
[----:B------:R-:W-:Y:S04]  /*7a90*/  UISETP.NE.AND UP0, UPT, UR4, 0x3, UPT ;  /* 0x000000030400788c */ /* 0x000fe8000bf05270 */
[----:B------:R-:W-:Y:S02]  /*7aa0*/  UISETP.EQ.XOR UP1, UPT, UR46, 0x3, !UP0 ;  /* 0x000000032e00788c */ /* 0x000fe4000c722a70 */
[----:B------:R-:W-:Y:S02]  /*7ab0*/  USEL UR45, UR4, URZ, UP0 ;  /* 0x000000ff042d7287 */ /* 0x000fe40008000000 */
[----:B------:R-:W-:Y:S04]  /*7ac0*/  USEL UR5, URZ, 0x1, !UP1 ;  /* 0x00000001ff057887 */ /* 0x000fe8000c800000 */
[----:B------:R-:W-:Y:S01]  /*7ad0*/  ULOP3.LUT UR53, UR53, UR5, URZ, 0x3c, !UPT ;  /* 0x0000000535357292 */ /* 0x000fe2000f8e3cff */
[----:B------:R-:W-:Y:S11]  /*7ae0*/  @P0 BRA `(.L_x_118) ;  /* 0x0000000000040947 */ /* 0x000ff60003800000 */
[----:B------:R-:W-:Y:S04]  /*7af0*/  DEPBAR.LE SB0, 0x1 ;  /* 0x000080400000791a */ /* 0x000fe80000000000 */
.L_x_118:
[----:B------:R-:W-:Y:S05]  /*7b00*/  BSYNC.RECONVERGENT B0 ;  /* 0x0000000000007941 */ /* 0x000fea0003800200 */
.L_x_117:
[----:B------:R-:W-:Y:S01]  /*7b10*/  BAR.SYNC.DEFER_BLOCKING 0x1, 0x80 ;  /* 0x0042000000007b1d */ /* 0x000fe20000010000 */
[----:B------:R-:W-:Y:S01]  /*7b20*/  UISETP.NE.AND UP0, UPT, UR52, -0x2, UPT ;  /* 0xfffffffe3400788c */ /* 0x000fe2000bf05270 */
[----:B------:R-:W-:Y:S08]  /*7b30*/  IADD3 R22, PT, PT, R22, 0x1, RZ ;  /* 0x0000000116167810 */ /* 0x000ff00007ffe0ff */
[----:B------:R-:W-:Y:S05]  /*7b40*/  BRA.U !UP0, `(.L_x_119) ;  /* 0x0000000108287547 */ /* 0x000fea000b800000 */
[----:B------:R-:W-:Y:S01]  /*7b50*/  ISETP.NE.AND P0, PT, R70, RZ, PT ;  /* 0x000000ff4600720c */ /* 0x000fe20003f05270 */
[----:B-1----:R-:W-:Y:S01]  /*7b60*/  IMAD.U32 R2, RZ, RZ, UR47 ;  /* 0x0000002fff027e24 */ /* 0x002fe2000f8e00ff */
[----:B------:R-:W-:Y:S01]  /*7b70*/  UIADD3 UR4, UPT, UPT, UR47, 0x1, URZ ;  /* 0x000000012f047890 */ /* 0x000fe2000fffe0ff */
[----:B------:R-:W-:Y:S03]  /*7b80*/  IMAD.U32 R0, RZ, RZ, UR63 ;  /* 0x0000003fff007e24 */ /* 0x000fe6000f8e00ff */
[----:B------:R-:W-:Y:S04]  /*7b90*/  UISETP.NE.AND UP0, UPT, UR4, 0x3, UPT ;  /* 0x000000030400788c */ /* 0x000fe8000bf05270 */
[----:B------:R-:W-:Y:S03]  /*7ba0*/  USEL UR47, UR4, URZ, UP0 ;  /* 0x000000ff042f7287 */ /* 0x000fe60008000000 */
[----:B------:R-:W-:Y:S05]  /*7bb0*/  @P0 LEA R2, R2, UR43, 0x3 ;  /* 0x0000002b02020c11 */ /* 0x000fea000f8e18ff */
[----:B------:R-:W-:Y:S05]  /*7bc0*/  @P0 VIADD R2, R2, 0x48 ;  /* 0x0000004802020836 */ /* 0x000fea0000000000 */
[----:B------:R-:W-:Y:S04]  /*7bd0*/  @P0 PRMT R0, R0, 0x654, R2 ;  /* 0x0000065400000816 */ /* 0x000fe80000000002 */
[----:B------:R2:W-:Y:S03]  /*7be0*/  @P0 SYNCS.ARRIVE.TRANS64.RED.A1T0 RZ, [R0+URZ], RZ ;  /* 0x000000ff00ff09a7 */ /* 0x0005e600081004ff */
.L_x_119:
[----:B------:R-:W-:Y:S01]  /*7bf0*/  R2UR UR6, R69 ;  /* 0x00000000450672ca */ /* 0x000fe200000e0000 */
[----:B------:R-:W-:Y:S01]  /*7c00*/  UIADD3 UR52, UPT, UPT, UR52, 0x2, URZ ;  /* 0x0000000234347890 */ /* 0x000fe2000fffe0ff */
[----:B------:R-:W-:Y:S02]  /*7c10*/  R2UR UR5, R58 ;  /* 0x000000003a0572ca */ /* 0x000fe400000e0000 */
[----:B------:R-:W-:Y:S02]  /*7c20*/  R2UR UR4, R59 ;  /* 0x000000003b0472ca */ /* 0x000fe400000e0000 */
[----:B------:R-:W-:Y:S02]  /*7c30*/  R2UR UR60, R67 ;  /* 0x00000000433c72ca */ /* 0x000fe400000e0000 */
[----:B------:R-:W-:Y:S02]  /*7c40*/  ISETP.NE.AND P0, PT, R61, 0x2, PT ;  /* 0x000000023d00780c */ /* 0x000fe40003f05270 */
[----:B------:R-:W-:Y:S02]  /*7c50*/  ISETP.NE.AND P1, PT, R22, 0x4, PT ;  /* 0x000000041600780c */ /* 0x000fe40003f25270 */
[----:B-1----:R-:W-:Y:S01]  /*7c60*/  SEL R2, RZ, 0x1, P0 ;  /* 0x00000001ff027807 */ /* 0x002fe20000000000 */
[----:B------:R-:W-:Y:S01]  /*7c70*/  UISETP.NE.AND UP0, UPT, UR6, URZ, UPT ;  /* 0x000000ff0600728c */ /* 0x000fe2000bf05270 */
[----:B--2---:R-:W-:Y:S01]  /*7c80*/  SEL R0, RZ, 0x1, P1 ;  /* 0x00000001ff007807 */ /* 0x004fe20000800000 */
[----:B------:R-:W-:Y:S01]  /*7c90*/  UIADD3 UR27, UPT, UPT, UR36, UR5, URZ ;  /* 0x00000005241b7290 */ /* 0x000fe2000fffe0ff */
[----:B------:R-:W-:Y:S01]  /*7ca0*/  LOP3.LUT R62, R62, R2, RZ, 0x3c, !PT ;  /* 0x000000023e3e7212 */ /* 0x000fe200078e3cff */
[----:B------:R-:W-:Y:S01]  /*7cb0*/  UIADD3 UR25, UPT, UPT, UR37, UR4, URZ ;  /* 0x0000000425197290 */ /* 0x000fe2000fffe0ff */
[----:B------:R-:W-:Y:S02]  /*7cc0*/  LOP3.LUT R63, R63, R0, RZ, 0x3c, !PT ;  /* 0x000000003f3f7212 */ /* 0x000fe400078e3cff */
[----:B------:R-:W-:Y:S02]  /*7cd0*/  SEL R61, R61, RZ, P0 ;  /* 0x000000ff3d3d7207 */ /* 0x000fe40000000000 */
[----:B------:R-:W-:Y:S01]  /*7ce0*/  SEL R22, R22, RZ, P1 ;  /* 0x000000ff16167207 */ /* 0x000fe20000800000 */
[----:B------:R-:W-:Y:S06]  /*7cf0*/  BRA.U UP0, `(.L_x_120) ;  /* 0xffffffdd00c47547 */ /* 0x000fec000b83ffff */
[----:B------:R-:W1:Y:S01]  /*7d00*/  LDCU.64 UR4, c[0x0][0x888] ;  /* 0x00011100ff0477ac */ /* 0x000e620008000a00 */
[----:B------:R-:W2:Y:S01]  /*7d10*/  LDCU.64 UR6, c[0x0][0x890] ;  /* 0x00011200ff0677ac */ /* 0x000ea20008000a00 */
[----:B-1----:R-:W-:Y:S02]  /*7d20*/  ISETP.NE.U32.AND P2, PT, RZ, UR4, PT ;  /* 0x00000004ff007c0c */ /* 0x002fe4000bf45070 */
[----:B--2---:R-:W-:Y:S02]  /*7d30*/  ISETP.NE.U32.AND P1, PT, RZ, UR6, PT ;  /* 0x00000006ff007c0c */ /* 0x004fe4000bf25070 */
[----:B------:R-:W-:Y:S02]  /*7d40*/  ISETP.NE.AND.EX P2, PT, RZ, UR5, PT, P2 ;  /* 0x00000005ff007c0c */ /* 0x000fe4000bf45320 */
[----:B------:R-:W-:-:S13]  /*7d50*/  ISETP.NE.AND.EX P0, PT, RZ, UR7, PT, P1 ;  /* 0x00000007ff007c0c */ /* 0x000fda000bf05310 */
[----:B------:R-:W-:Y:S05]  /*7d60*/  @P2 BRA P0, `(.L_x_121) ;  /* 0x00000000003c2947 */ /* 0x000fea0000000000 */
[----:B------:R-:W-:-:S13]  /*7d70*/  ISETP.NE.AND.EX P1, PT, RZ, UR7, PT, P1 ;  /* 0x00000007ff007c0c */ /* 0x000fda000bf25310 */
[----:B------:R-:W-:Y:S05]  /*7d80*/  @P1 BRA `(.L_x_122) ;  /* 0x00000000000c1947 */ /* 0x000fea0003800000 */
[----:B------:R-:W-:-:S13]  /*7d90*/  FSETP.NEU.AND P0, PT, R26, RZ, PT ;  /* 0x000000ff1a00720b */ /* 0x000fda0003f0d000 */
[----:B------:R-:W-:Y:S05]  /*7da0*/  @!P0 EXIT ;  /* 0x000000000000894d */ /* 0x000fea0003800000 */
[----:B------:R-:W-:Y:S05]  /*7db0*/  BRA `(.L_x_121) ;  /* 0x0000000000287947 */ /* 0x000fea0003800000 */
.L_x_122:
[----:B------:R-:W-:Y:S01]  /*7dc0*/  ISETP.NE.AND P0, PT, R60, RZ, PT ;  /* 0x000000ff3c00720c */ /* 0x000fe20003f05270 */
[----:B------:R-:W-:-:S12]  /*7dd0*/  BSSY.RECONVERGENT B0, `(.L_x_121) ;  /* 0x0000008000007945 */ /* 0x000fd80003800200 */
[----:B------:R-:W-:Y:S05]  /*7de0*/  @P0 BRA `(.L_x_123) ;  /* 0x0000000000100947 */ /* 0x000fea0003800000 */
[----:B------:R-:W-:-:S04]  /*7df0*/  ISETP.NE.U32.AND P0, PT, RZ, UR4, PT ;  /* 0x00000004ff007c0c */ /* 0x000fc8000bf05070 */
[----:B------:R-:W-:-:S13]  /*7e00*/  ISETP.NE.AND.EX P0, PT, RZ, UR5, PT, P0 ;  /* 0x00000005ff007c0c */ /* 0x000fda000bf05300 */
[----:B------:R-:W-:Y:S05]  /*7e10*/  @!P0 EXIT ;  /* 0x000000000000894d */ /* 0x000fea0003800000 */
[----:B------:R-:W-:Y:S05]  /*7e20*/  BRA `(.L_x_124) ;  /* 0x0000000000087947 */ /* 0x000fea0003800000 */
.L_x_123:
[----:B------:R-:W-:-:S13]  /*7e30*/  FSETP.NEU.AND P0, PT, R26, RZ, PT ;  /* 0x000000ff1a00720b */ /* 0x000fda0003f0d000 */
[----:B------:R-:W-:Y:S05]  /*7e40*/  @!P0 EXIT ;  /* 0x000000000000894d */ /* 0x000fea0003800000 */
.L_x_124:
[----:B------:R-:W-:Y:S05]  /*7e50*/  BSYNC.RECONVERGENT B0 ;  /* 0x0000000000007941 */ /* 0x000fea0003800200 */
.L_x_121:
[----:B------:R-:W-:Y:S01]  /*7e60*/  ULEA UR6, UR47, UR43, 0x3 ;  /* 0x0000002b2f067291 */ /* 0x000fe2000f8e18ff */
[----:B------:R-:W-:-:S04]  /*7e70*/  DEPBAR.LE SB0, 0x0 ;  /* 0x000080000000791a */ /* 0x000fc80000000000 */
[----:B------:R-:W-:-:S04]  /*7e80*/  UIADD3 UR6, UPT, UPT, UR6, 0x48, URZ ;  /* 0x0000004806067890 */ /* 0x000fc8000fffe0ff */
[----:B------:R-:W-:-:S09]  /*7e90*/  UPRMT UR6, UR63, 0x654, UR6 ;  /* 0x000006543f067896 */ /* 0x000fd20008000006 */
[----:B------:R-:W-:Y:S01]  /*7ea0*/  SYNCS.ARRIVE.TRANS64.RED.A1T0 RZ, [UR6], RZ ;  /* 0x000000ffffff79a7 */ /* 0x000fe20008100406 */
[----:B------:R-:W-:Y:S05]  /*7eb0*/  EXIT ;  /* 0x000000000000794d */ /* 0x000fea0003800000 */
.L_x_24:
[----:B--2---:R2:W3:Y:S02]  /*7ec0*/  SYNCS.PHASECHK.TRANS64.TRYWAIT P0, [R0+URZ+0xe0], R2 ;  /* 0x0000e002000075a7 */ /* 0x0044e400080011ff */
[----:B---3--:R-:W-:Y:S05]  /*7ed0*/  @!P0 NANOSLEEP.SYNCS 0x989680 ;  /* 0x009896800000895d */ /* 0x008fea0003900000 */
[----:B------:R-:W3:Y:S02]  /*7ee0*/  @!P0 SYNCS.PHASECHK.TRANS64 P0, [R0+URZ+0xe0], R2 ;  /* 0x0000e002000085a7 */ /* 0x000ee400080010ff */
[----:B---3--:R-:W-:Y:S05]  /*7ef0*/  @!P0 BRA `(.L_x_24) ;  /* 0xfffffffc00f08947 */ /* 0x008fea000383ffff */
[----:B------:R-:W-:Y:S05]  /*7f00*/  BRA `(.L_x_125) ;  /* 0xffffff9800e07947 */ /* 0x000fea000383ffff */
.L_x_27:
[----:B-1----:R-:W-:-:S07]  /*7f10*/  MOV R0, UR57 ;  /* 0x0000003900007c02 */ /* 0x002fce0008000f00 */
.L_x_126:
[----:B-1----:R1:W2:Y:S02]  /*7f20*/  SYNCS.PHASECHK.TRANS64.TRYWAIT P0, [R0+URZ+0x18], R3 ;  /* 0x00001803000075a7 */ /* 0x0022a400080011ff */
[----:B--2---:R-:W-:Y:S05]  /*7f30*/  @!P0 NANOSLEEP.SYNCS 0x989680 ;  /* 0x009896800000895d */ /* 0x004fea0003900000 */
[----:B------:R-:W2:Y:S02]  /*7f40*/  @!P0 SYNCS.PHASECHK.TRANS64 P0, [R0+URZ+0x18], R3 ;  /* 0x00001803000085a7 */ /* 0x000ea400080010ff */
[----:B--2---:R-:W-:Y:S05]  /*7f50*/  @!P0 BRA `(.L_x_126) ;  /* 0xfffffffc00f08947 */ /* 0x004fea000383ffff */
[----:B------:R-:W-:Y:S05]  /*7f60*/  BRA `(.L_x_26) ;  /* 0xffffff9c002c7947 */ /* 0x000fea000383ffff */
.L_x_36:
[----:B-1----:R-:W-:-:S07]  /*7f70*/  MOV R0, UR57 ;  /* 0x0000003900007c02 */ /* 0x002fce0008000f00 */
.L_x_127:
[----:B-1----:R1:W2:Y:S02]  /*7f80*/  SYNCS.PHASECHK.TRANS64.TRYWAIT P0, [R0+URZ+0x18], R3 ;  /* 0x00001803000075a7 */ /* 0x0022a400080011ff */
[----:B--2---:R-:W-:Y:S05]  /*7f90*/  @!P0 NANOSLEEP.SYNCS 0x989680 ;  /* 0x009896800000895d */ /* 0x004fea0003900000 */
[----:B------:R-:W2:Y:S02]  /*7fa0*/  @!P0 SYNCS.PHASECHK.TRANS64 P0, [R0+URZ+0x18], R3 ;  /* 0x00001803000085a7 */ /* 0x000ea400080010ff */
[----:B--2---:R-:W-:Y:S05]  /*7fb0*/  @!P0 BRA `(.L_x_127) ;  /* 0xfffffffc00f08947 */ /* 0x004fea000383ffff */
[----:B------:R-:W-:Y:S05]  /*7fc0*/  BRA `(.L_x_35) ;  /* 0xffffffa000907947 */ /* 0x000fea000383ffff */
.L_x_43:
[----:B-1----:R1:W4:Y:S02]  /*7fd0*/  SYNCS.PHASECHK.TRANS64.TRYWAIT P0, [R3+URZ+0x70], R0 ;  /* 0x00007000030075a7 */ /* 0x00232400080011ff */
[----:B----4-:R-:W-:Y:S05]  /*7fe0*/  @!P0 NANOSLEEP.SYNCS 0x989680 ;  /* 0x009896800000895d */ /* 0x010fea0003900000 */
[----:B------:R-:W4:Y:S02]  /*7ff0*/  @!P0 SYNCS.PHASECHK.TRANS64 P0, [R3+URZ+0x70], R0 ;  /* 0x00007000030085a7 */ /* 0x000f2400080010ff */
[----:B----4-:R-:W-:Y:S05]  /*8000*/  @!P0 BRA `(.L_x_43) ;  /* 0xfffffffc00f08947 */ /* 0x010fea000383ffff */
[----:B------:R-:W-:Y:S05]  /*8010*/  BRA `(.L_x_128) ;  /* 0xffffffa400d47947 */ /* 0x000fea000383ffff */
.L_x_47:
[----:B------:R-:W-:-:S07]  /*8020*/  MOV R0, UR4 ;  /* 0x0000000400007c02 */ /* 0x000fce0008000f00 */
.L_x_129:
[----:B-1----:R1:W2:Y:S02]  /*8030*/  SYNCS.PHASECHK.TRANS64.TRYWAIT P0, [R0+URZ], R2 ;  /* 0x00000002000075a7 */ /* 0x0022a400080011ff */
[----:B--2---:R-:W-:Y:S05]  /*8040*/  @!P0 NANOSLEEP.SYNCS 0x989680 ;  /* 0x009896800000895d */ /* 0x004fea0003900000 */
[----:B------:R-:W2:Y:S02]  /*8050*/  @!P0 SYNCS.PHASECHK.TRANS64 P0, [R0+URZ], R2 ;  /* 0x00000002000085a7 */ /* 0x000ea400080010ff */
[----:B--2---:R-:W-:Y:S05]  /*8060*/  @!P0 BRA `(.L_x_129) ;  /* 0xfffffffc00f08947 */ /* 0x004fea000383ffff */
[----:B------:R-:W-:Y:S05]  /*8070*/  BRA `(.L_x_130) ;  /* 0xffffffac00807947 */ /* 0x000fea000383ffff */
.L_x_48:
[----:B------:R-:W-:-:S07]  /*8080*/  MOV R0, UR5 ;  /* 0x0000000500007c02 */ /* 0x000fce0008000f00 */
.L_x_131:
[----:B-1----:R1:W2:Y:S02]  /*8090*/  SYNCS.PHASECHK.TRANS64.TRYWAIT P0, [R0+URZ], R2 ;  /* 0x00000002000075a7 */ /* 0x0022a400080011ff */
[----:B--2---:R-:W-:Y:S05]  /*80a0*/  @!P0 NANOSLEEP.SYNCS 0x989680 ;  /* 0x009896800000895d */ /* 0x004fea0003900000 */
[----:B------:R-:W2:Y:S02]  /*80b0*/  @!P0 SYNCS.PHASECHK.TRANS64 P0, [R0+URZ], R2 ;  /* 0x00000002000085a7 */ /* 0x000ea400080010ff */
[----:B--2---:R-:W-:Y:S05]  /*80c0*/  @!P0 BRA `(.L_x_131) ;  /* 0xfffffffc00f08947 */ /* 0x004fea000383ffff */
[----:B------:R-:W-:Y:S05]  /*80d0*/  BRA `(.L_x_132) ;  /* 0xffffffac008c7947 */ /* 0x000fea000383ffff */
.L_x_51:
[----:B--2---:R2:W3:Y:S02]  /*80e0*/  SYNCS.PHASECHK.TRANS64.TRYWAIT P0, [R2+URZ+0xd0], R4 ;  /* 0x0000d004020075a7 */ /* 0x0044e400080011ff */
[----:B---3--:R-:W-:Y:S05]  /*80f0*/  @!P0 NANOSLEEP.SYNCS 0x989680 ;  /* 0x009896800000895d */ /* 0x008fea0003900000 */
[----:B------:R-:W3:Y:S02]  /*8100*/  @!P0 SYNCS.PHASECHK.TRANS64 P0, [R2+URZ+0xd0], R4 ;  /* 0x0000d004020085a7 */ /* 0x000ee400080010ff */
[----:B---3--:R-:W-:Y:S05]  /*8110*/  @!P0 BRA `(.L_x_51) ;  /* 0xfffffffc00f08947 */ /* 0x008fea000383ffff */
[----:B------:R-:W-:Y:S05]  /*8120*/  BRA `(.L_x_133) ;  /* 0xffffffac00e87947 */ /* 0x000fea000383ffff */
.L_x_52:
[----:B------:R-:W-:-:S07]  /*8130*/  MOV R2, UR4 ;  /* 0x0000000400027c02 */ /* 0x000fce0008000f00 */
.L_x_134:
[----:B--2---:R2:W3:Y:S02]  /*8140*/  SYNCS.PHASECHK.TRANS64.TRYWAIT P0, [R2+URZ+0x80], R5 ;  /* 0x00008005020075a7 */ /* 0x0044e400080011ff */
[----:B---3--:R-:W-:Y:S05]  /*8150*/  @!P0 NANOSLEEP.SYNCS 0x989680 ;  /* 0x009896800000895d */ /* 0x008fea0003900000 */
[----:B------:R-:W3:Y:S02]  /*8160*/  @!P0 SYNCS.PHASECHK.TRANS64 P0, [R2+URZ+0x80], R5 ;  /* 0x00008005020085a7 */ /* 0x000ee400080010ff */
[----:B---3--:R-:W-:Y:S05]  /*8170*/  @!P0 BRA `(.L_x_134) ;  /* 0xfffffffc00f08947 */ /* 0x008fea000383ffff */
[----:B------:R-:W-:Y:S05]  /*8180*/  BRA `(.L_x_135) ;  /* 0xffffffac00f87947 */ /* 0x000fea000383ffff */
.L_x_53:
[----:B--2---:R2:W3:Y:S02]  /*8190*/  SYNCS.PHASECHK.TRANS64.TRYWAIT P1, [R2+URZ+0x70], R4 ;  /* 0x00007004020075a7 */ /* 0x0044e400080211ff */
[----:B---3--:R-:W-:Y:S05]  /*81a0*/  @!P1 NANOSLEEP.SYNCS 0x989680 ;  /* 0x009896800000995d */ /* 0x008fea0003900000 */
[----:B------:R-:W3:Y:S02]  /*81b0*/  @!P1 SYNCS.PHASECHK.TRANS64 P1, [R2+URZ+0x70], R4 ;  /* 0x00007004020095a7 */ /* 0x000ee400080210ff */
[----:B---3--:R-:W-:Y:S05]  /*81c0*/  @!P1 BRA `(.L_x_53) ;  /* 0xfffffffc00f09947 */ /* 0x008fea000383ffff */
[----:B------:R-:W-:Y:S05]  /*81d0*/  BRA `(.L_x_136) ;  /* 0xffffffb000287947 */ /* 0x000fea000383ffff */
.L_x_56:
[----:B------:R-:W-:-:S07]  /*81e0*/  MOV R0, UR4 ;  /* 0x0000000400007c02 */ /* 0x000fce0008000f00 */
.L_x_137:
[----:B--2---:R2:W3:Y:S02]  /*81f0*/  SYNCS.PHASECHK.TRANS64.TRYWAIT P0, [R0+URZ+0x80], R2 ;  /* 0x00008002000075a7 */ /* 0x0044e400080011ff */
[----:B---3--:R-:W-:Y:S05]  /*8200*/  @!P0 NANOSLEEP.SYNCS 0x989680 ;  /* 0x009896800000895d */ /* 0x008fea0003900000 */
[----:B------:R-:W3:Y:S02]  /*8210*/  @!P0 SYNCS.PHASECHK.TRANS64 P0, [R0+URZ+0x80], R2 ;  /* 0x00008002000085a7 */ /* 0x000ee400080010ff */
[----:B---3--:R-:W-:Y:S05]  /*8220*/  @!P0 BRA `(.L_x_137) ;  /* 0xfffffffc00f08947 */ /* 0x008fea000383ffff */
[----:B------:R-:W-:Y:S05]  /*8230*/  BRA `(.L_x_55) ;  /* 0xffffffb0007c7947 */ /* 0x000fea000383ffff */
.L_x_63:
[----:B-1----:R1:W2:Y:S02]  /*8240*/  SYNCS.PHASECHK.TRANS64.TRYWAIT P1, [R0+URZ+0x70], R2 ;  /* 0x00007002000075a7 */ /* 0x0022a400080211ff */
[----:B--2---:R-:W-:Y:S05]  /*8250*/  @!P1 NANOSLEEP.SYNCS 0x989680 ;  /* 0x009896800000995d */ /* 0x004fea0003900000 */
[----:B------:R-:W2:Y:S02]  /*8260*/  @!P1 SYNCS.PHASECHK.TRANS64 P1, [R0+URZ+0x70], R2 ;  /* 0x00007002000095a7 */ /* 0x000ea400080210ff */
[----:B--2---:R-:W-:Y:S05]  /*8270*/  @!P1 BRA `(.L_x_63) ;  /* 0xfffffffc00f09947 */ /* 0x004fea000383ffff */
[----:B------:R-:W-:Y:S05]  /*8280*/  BRA `(.L_x_138) ;  /* 0xffffffb400e47947 */ /* 0x000fea000383ffff */
.L_x_64:
[----:B------:R-:W-:-:S13]  /*8290*/  R2UR UR4, R13 ;  /* 0x000000000d0472ca */ /* 0x000fda00000e0000 */
[----:B------:R-:W-:-:S07]  /*82a0*/  MOV R2, UR4 ;  /* 0x0000000400027c02 */ /* 0x000fce0008000f00 */
.L_x_139:
[----:B-1----:R1:W2:Y:S02]  /*82b0*/  SYNCS.PHASECHK.TRANS64.TRYWAIT P0, [R2+URZ+0xb0], R0 ;  /* 0x0000b000020075a7 */ /* 0x0022a400080011ff */
[----:B--2---:R-:W-:Y:S05]  /*82c0*/  @!P0 NANOSLEEP.SYNCS 0x989680 ;  /* 0x009896800000895d */ /* 0x004fea0003900000 */
[----:B------:R-:W2:Y:S02]  /*82d0*/  @!P0 SYNCS.PHASECHK.TRANS64 P0, [R2+URZ+0xb0], R0 ;  /* 0x0000b000020085a7 */ /* 0x000ea400080010ff */
[----:B--2---:R-:W-:Y:S05]  /*82e0*/  @!P0 BRA `(.L_x_139) ;  /* 0xfffffffc00f08947 */ /* 0x004fea000383ffff */
[----:B------:R-:W-:Y:S05]  /*82f0*/  BRA `(.L_x_140) ;  /* 0xffffffb800387947 */ /* 0x000fea000383ffff */
.L_x_67:
[----:B------:R-:W-:Y:S07]  /*8300*/  MOV R0, UR5 ;  /* 0x0000000500007c02 */ /* 0x000fee0008000f00 */
.L_x_141:
[----:B-1----:R1:W2:Y:S02]  /*8310*/  SYNCS.PHASECHK.TRANS64.TRYWAIT P0, [R0+URZ], R2 ;  /* 0x00000002000075a7 */ /* 0x0022a400080011ff */
[----:B--2---:R-:W-:Y:S05]  /*8320*/  @!P0 NANOSLEEP.SYNCS 0x989680 ;  /* 0x009896800000895d */ /* 0x004fea0003900000 */
[----:B------:R-:W2:Y:S02]  /*8330*/  @!P0 SYNCS.PHASECHK.TRANS64 P0, [R0+URZ], R2 ;  /* 0x00000002000085a7 */ /* 0x000ea400080010ff */
[----:B--2---:R-:W-:Y:S05]  /*8340*/  @!P0 BRA `(.L_x_141) ;  /* 0xfffffffc00f08947 */ /* 0x004fea000383ffff */
[----:B------:R-:W-:Y:S05]  /*8350*/  BRA `(.L_x_66) ;  /* 0xffffffb800547947 */ /* 0x000fea000383ffff */
.L_x_70:
[----:B------:R-:W-:-:S07]  /*8360*/  MOV R0, UR4 ;  /* 0x0000000400007c02 */ /* 0x000fce0008000f00 */
.L_x_142:
[----:B--2---:R2:W3:Y:S02]  /*8370*/  SYNCS.PHASECHK.TRANS64.TRYWAIT P0, [R0+URZ], R2 ;  /* 0x00000002000075a7 */ /* 0x0044e400080011ff */
[----:B---3--:R-:W-:Y:S05]  /*8380*/  @!P0 NANOSLEEP.SYNCS 0x989680 ;  /* 0x009896800000895d */ /* 0x008fea0003900000 */
[----:B------:R-:W3:Y:S02]  /*8390*/  @!P0 SYNCS.PHASECHK.TRANS64 P0, [R0+URZ], R2 ;  /* 0x00000002000085a7 */ /* 0x000ee400080010ff */
[----:B---3--:R-:W-:Y:S05]  /*83a0*/  @!P0 BRA `(.L_x_142) ;  /* 0xfffffffc00f08947 */ /* 0x008fea000383ffff */
[----:B------:R-:W-:Y:S05]  /*83b0*/  BRA `(.L_x_143) ;  /* 0xffffffc000607947 */ /* 0x000fea000383ffff */
.L_x_71:
[----:B------:R-:W-:-:S07]  /*83c0*/  MOV R0, UR5 ;  /* 0x0000000500007c02 */ /* 0x000fce0008000f00 */
.L_x_144:
[----:B-1----:R1:W2:Y:S02]  /*83d0*/  SYNCS.PHASECHK.TRANS64.TRYWAIT P0, [R0+URZ], R3 ;  /* 0x00000003000075a7 */ /* 0x0022a400080011ff */
[----:B--2---:R-:W-:Y:S05]  /*83e0*/  @!P0 NANOSLEEP.SYNCS 0x989680 ;  /* 0x009896800000895d */ /* 0x004fea0003900000 */
[----:B------:R-:W2:Y:S02]  /*83f0*/  @!P0 SYNCS.PHASECHK.TRANS64 P0, [R0+URZ], R3 ;  /* 0x00000003000085a7 */ /* 0x000ea400080010ff */
[----:B--2---:R-:W-:Y:S05]  /*8400*/  @!P0 BRA `(.L_x_144) ;  /* 0xfffffffc00f08947 */ /* 0x004fea000383ffff */
[----:B------:R-:W-:Y:S05]  /*8410*/  BRA `(.L_x_145) ;  /* 0xffffffc0006c7947 */ /* 0x000fea000383ffff */
.L_x_72:
[----:B------:R-:W-:-:S07]  /*8420*/  MOV R0, UR5 ;  /* 0x0000000500007c02 */ /* 0x000fce0008000f00 */
.L_x_146:
[----:B-1----:R1:W2:Y:S02]  /*8430*/  SYNCS.PHASECHK.TRANS64.TRYWAIT P0, [R0+URZ], R3 ;  /* 0x00000003000075a7 */ /* 0x0022a400080011ff */
[----:B--2---:R-:W-:Y:S05]  /*8440*/  @!P0 NANOSLEEP.SYNCS 0x989680 ;  /* 0x009896800000895d */ /* 0x004fea0003900000 */
[----:B------:R-:W2:Y:S02]  /*8450*/  @!P0 SYNCS.PHASECHK.TRANS64 P0, [R0+URZ], R3 ;  /* 0x00000003000085a7 */ /* 0x000ea400080010ff */
[----:B--2---:R-:W-:Y:S05]  /*8460*/  @!P0 BRA `(.L_x_146) ;  /* 0xfffffffc00f08947 */ /* 0x004fea000383ffff */
[----:B------:R-:W-:Y:S05]  /*8470*/  BRA `(.L_x_147) ;  /* 0xffffffc000787947 */ /* 0x000fea000383ffff */
.L_x_73:
[----:B-1----:R-:W-:-:S07]  /*8480*/  MOV R0, UR4 ;  /* 0x0000000400007c02 */ /* 0x002fce0008000f00 */
.L_x_148:
[----:B-1----:R1:W2:Y:S02]  /*8490*/  SYNCS.PHASECHK.TRANS64.TRYWAIT P0, [R0+URZ], R2 ;  /* 0x00000002000075a7 */ /* 0x0022a400080011ff */
[----:B--2---:R-:W-:Y:S05]  /*84a0*/  @!P0 NANOSLEEP.SYNCS 0x989680 ;  /* 0x009896800000895d */ /* 0x004fea0003900000 */
[----:B------:R-:W2:Y:S02]  /*84b0*/  @!P0 SYNCS.PHASECHK.TRANS64 P0, [R0+URZ], R2 ;  /* 0x00000002000085a7 */ /* 0x000ea400080010ff */
[----:B--2---:R-:W-:Y:S05]  /*84c0*/  @!P0 BRA `(.L_x_148) ;  /* 0xfffffffc00f08947 */ /* 0x004fea000383ffff */
[----:B------:R-:W-:Y:S05]  /*84d0*/  BRA `(.L_x_149) ;  /* 0xffffffc000847947 */ /* 0x000fea000383ffff */
.L_x_78:
[----:B---3--:R3:W4:Y:S02]  /*84e0*/  SYNCS.PHASECHK.TRANS64.TRYWAIT P0, [R12+URZ+0x70], R0 ;  /* 0x000070000c0075a7 */ /* 0x00872400080011ff */
[----:B----4-:R-:W-:Y:S05]  /*84f0*/  @!P0 NANOSLEEP.SYNCS 0x989680 ;  /* 0x009896800000895d */ /* 0x010fea0003900000 */
[----:B------:R-:W4:Y:S02]  /*8500*/  @!P0 SYNCS.PHASECHK.TRANS64 P0, [R12+URZ+0x70], R0 ;  /* 0x000070000c0085a7 */ /* 0x000f2400080010ff */
[----:B----4-:R-:W-:Y:S05]  /*8510*/  @!P0 BRA `(.L_x_78) ;  /* 0xfffffffc00f08947 */ /* 0x010fea000383ffff */
[----:B------:R-:W-:Y:S05]  /*8520*/  BRA `(.L_x_150) ;  /* 0xffffffc400987947 */ /* 0x000fea000383ffff */
.L_x_81:
[----:B-1----:R-:W-:Y:S07]  /*8530*/  MOV R0, UR24 ;  /* 0x0000001800007c02 */ /* 0x002fee0008000f00 */
.L_x_151:
[----:B-1----:R1:W3:Y:S02]  /*8540*/  SYNCS.PHASECHK.TRANS64.TRYWAIT P2, [R0+URZ+0x68], R6 ;  /* 0x00006806000075a7 */ /* 0x0022e400080411ff */
[----:B---3--:R-:W-:Y:S05]  /*8550*/  @!P2 NANOSLEEP.SYNCS 0x989680 ;  /* 0x009896800000a95d */ /* 0x008fea0003900000 */
[----:B------:R-:W3:Y:S02]  /*8560*/  @!P2 SYNCS.PHASECHK.TRANS64 P2, [R0+URZ+0x68], R6 ;  /* 0x000068060000a5a7 */ /* 0x000ee400080410ff */
[----:B---3--:R-:W-:Y:S05]  /*8570*/  @!P2 BRA `(.L_x_151) ;  /* 0xfffffffc00f0a947 */ /* 0x008fea000383ffff */
[----:B------:R-:W-:Y:S05]  /*8580*/  BRA `(.L_x_80) ;  /* 0xffffffc800fc7947 */ /* 0x000fea000383ffff */
.L_x_84:
[----:B------:R-:W-:Y:S07]  /*8590*/  MOV R0, UR4 ;  /* 0x0000000400007c02 */ /* 0x000fee0008000f00 */
.L_x_152:
[----:B-1----:R1:W3:Y:S02]  /*85a0*/  SYNCS.PHASECHK.TRANS64.TRYWAIT P0, [R0+URZ+0x48], R9 ;  /* 0x00004809000075a7 */ /* 0x0022e400080011ff */
[----:B---3--:R-:W-:Y:S05]  /*85b0*/  @!P0 NANOSLEEP.SYNCS 0x989680 ;  /* 0x009896800000895d */ /* 0x008fea0003900000 */
[----:B------:R-:W3:Y:S02]  /*85c0*/  @!P0 SYNCS.PHASECHK.TRANS64 P0, [R0+URZ+0x48], R9 ;  /* 0x00004809000085a7 */ /* 0x000ee400080010ff */
[----:B---3--:R-:W-:Y:S05]  /*85d0*/  @!P0 BRA `(.L_x_152) ;  /* 0xfffffffc00f08947 */ /* 0x008fea000383ffff */
[----:B------:R-:W-:Y:S05]  /*85e0*/  BRA `(.L_x_153) ;  /* 0xffffffcc005c7947 */ /* 0x000fea000383ffff */
.L_x_85:
[----:B------:R-:W-:Y:S07]  /*85f0*/  MOV R6, UR5 ;  /* 0x0000000500067c02 */ /* 0x000fee0008000f00 */
.L_x_154:
[----:B-1----:R1:W3:Y:S02]  /*8600*/  SYNCS.PHASECHK.TRANS64.TRYWAIT P0, [R6+URZ+0x48], R0 ;  /* 0x00004800060075a7 */ /* 0x0022e400080011ff */
[----:B---3--:R-:W-:Y:S05]  /*8610*/  @!P0 NANOSLEEP.SYNCS 0x989680 ;  /* 0x009896800000895d */ /* 0x008fea0003900000 */
[----:B------:R-:W3:Y:S02]  /*8620*/  @!P0 SYNCS.PHASECHK.TRANS64 P0, [R6+URZ+0x48], R0 ;  /* 0x00004800060085a7 */ /* 0x000ee400080010ff */
[----:B---3--:R-:W-:Y:S05]  /*8630*/  @!P0 BRA `(.L_x_154) ;  /* 0xfffffffc00f08947 */ /* 0x008fea000383ffff */
[----:B------:R-:W-:Y:S05]  /*8640*/  BRA `(.L_x_155) ;  /* 0xffffffcc00b87947 */ /* 0x000fea000383ffff */
.L_x_87:
[----:B------:R-:W-:-:S07]  /*8650*/  MOV R0, UR4 ;  /* 0x0000000400007c02 */ /* 0x000fce0008000f00 */
.L_x_156:
[----:B-1----:R1:W4:Y:S02]  /*8660*/  SYNCS.PHASECHK.TRANS64.TRYWAIT P0, [R0+URZ], R2 ;  /* 0x00000002000075a7 */ /* 0x00232400080011ff */
[----:B----4-:R-:W-:Y:S05]  /*8670*/  @!P0 NANOSLEEP.SYNCS 0x989680 ;  /* 0x009896800000895d */ /* 0x010fea0003900000 */
[----:B------:R-:W4:Y:S02]  /*8680*/  @!P0 SYNCS.PHASECHK.TRANS64 P0, [R0+URZ], R2 ;  /* 0x00000002000085a7 */ /* 0x000f2400080010ff */
[----:B----4-:R-:W-:Y:S05]  /*8690*/  @!P0 BRA `(.L_x_156) ;  /* 0xfffffffc00f08947 */ /* 0x010fea000383ffff */
[----:B------:R-:W-:Y:S05]  /*86a0*/  BRA `(.L_x_157) ;  /* 0xffffffd000487947 */ /* 0x000fea000383ffff */
.L_x_88:
[----:B------:R-:W-:-:S07]  /*86b0*/  MOV R0, UR5 ;  /* 0x0000000500007c02 */ /* 0x000fce0008000f00 */
.L_x_158:
[----:B-1----:R1:W4:Y:S02]  /*86c0*/  SYNCS.PHASECHK.TRANS64.TRYWAIT P0, [R0+URZ], R2 ;  /* 0x00000002000075a7 */ /* 0x00232400080011ff */
[----:B----4-:R-:W-:Y:S05]  /*86d0*/  @!P0 NANOSLEEP.SYNCS 0x989680 ;  /* 0x009896800000895d */ /* 0x010fea0003900000 */
[----:B------:R-:W4:Y:S02]  /*86e0*/  @!P0 SYNCS.PHASECHK.TRANS64 P0, [R0+URZ], R2 ;  /* 0x00000002000085a7 */ /* 0x000f2400080010ff */
[----:B----4-:R-:W-:Y:S05]  /*86f0*/  @!P0 BRA `(.L_x_158) ;  /* 0xfffffffc00f08947 */ /* 0x010fea000383ffff */
[----:B------:R-:W-:Y:S05]  /*8700*/  BRA `(.L_x_159) ;  /* 0xffffffd000547947 */ /* 0x000fea000383ffff */
.L_x_90:
[----:B--2---:R2:W4:Y:S02]  /*8710*/  SYNCS.PHASECHK.TRANS64.TRYWAIT P0, [R0+URZ+0x70], R2 ;  /* 0x00007002000075a7 */ /* 0x00452400080011ff */
[----:B----4-:R-:W-:Y:S05]  /*8720*/  @!P0 NANOSLEEP.SYNCS 0x989680 ;  /* 0x009896800000895d */ /* 0x010fea0003900000 */
[----:B------:R-:W4:Y:S02]  /*8730*/  @!P0 SYNCS.PHASECHK.TRANS64 P0, [R0+URZ+0x70], R2 ;  /* 0x00007002000085a7 */ /* 0x000f2400080010ff */
[----:B----4-:R-:W-:Y:S05]  /*8740*/  @!P0 BRA `(.L_x_90) ;  /* 0xfffffffc00f08947 */ /* 0x010fea000383ffff */
[----:B------:R-:W-:Y:S05]  /*8750*/  BRA `(.L_x_160) ;  /* 0xffffffd400407947 */ /* 0x000fea000383ffff */
.L_x_100:
[----:B-1----:R1:W2:Y:S02]  /*8760*/  SYNCS.PHASECHK.TRANS64.TRYWAIT P0, [R2+URZ+0x30], R0 ;  /* 0x00003000020075a7 */ /* 0x0022a400080011ff */
[----:B--2---:R-:W-:Y:S05]  /*8770*/  @!P0 NANOSLEEP.SYNCS 0x989680 ;  /* 0x009896800000895d */ /* 0x004fea0003900000 */
[----:B------:R-:W2:Y:S02]  /*8780*/  @!P0 SYNCS.PHASECHK.TRANS64 P0, [R2+URZ+0x30], R0 ;  /* 0x00003000020085a7 */ /* 0x000ea400080010ff */
[----:B--2---:R-:W-:Y:S05]  /*8790*/  @!P0 BRA `(.L_x_100) ;  /* 0xfffffffc00f08947 */ /* 0x004fea000383ffff */
[----:B------:R-:W-:Y:S05]  /*87a0*/  BRA `(.L_x_99) ;  /* 0xffffffe000a47947 */ /* 0x000fea000383ffff */
.L_x_102:
[----:B--2---:R2:W3:Y:S02]  /*87b0*/  SYNCS.PHASECHK.TRANS64.TRYWAIT P1, [R73+URZ+0x90], R3 ;  /* 0x00009003490075a7 */ /* 0x0044e400080211ff */
[----:B---3--:R-:W-:Y:S05]  /*87c0*/  @!P1 NANOSLEEP.SYNCS 0x989680 ;  /* 0x009896800000995d */ /* 0x008fea0003900000 */
[----:B------:R-:W3:Y:S02]  /*87d0*/  @!P1 SYNCS.PHASECHK.TRANS64 P1, [R73+URZ+0x90], R3 ;  /* 0x00009003490095a7 */ /* 0x000ee400080210ff */
[----:B---3--:R-:W-:Y:S05]  /*87e0*/  @!P1 BRA `(.L_x_102) ;  /* 0xfffffffc00f09947 */ /* 0x008fea000383ffff */
[----:B------:R-:W-:Y:S05]  /*87f0*/  BRA `(.L_x_101) ;  /* 0xffffffe4001c7947 */ /* 0x000fea000383ffff */
.L_x_113:
[----:B-1----:R1:W2:Y:S02]  /*8800*/  SYNCS.PHASECHK.TRANS64.TRYWAIT P0, [R2+URZ+0x30], R74 ;  /* 0x0000304a020075a7 */ /* 0x0022a400080011ff */
[----:B--2---:R-:W-:Y:S05]  /*8810*/  @!P0 NANOSLEEP.SYNCS 0x989680 ;  /* 0x009896800000895d */ /* 0x004fea0003900000 */
[----:B------:R-:W2:Y:S02]  /*8820*/  @!P0 SYNCS.PHASECHK.TRANS64 P0, [R2+URZ+0x30], R74 ;  /* 0x0000304a020085a7 */ /* 0x000ea400080010ff */
[----:B--2---:R-:W-:Y:S05]  /*8830*/  @!P0 BRA `(.L_x_113) ;  /* 0xfffffffc00f08947 */ /* 0x004fea000383ffff */
[----:B------:R-:W-:Y:S05]  /*8840*/  BRA `(.L_x_112) ;  /* 0xffffffe800e87947 */ /* 0x000fea000383ffff */
        .weak           $__internal_0_$__cuda_sm10x_tcgen05_guardrail_trap_col_being_dealloced_not_returned_by_alloc
        .type           $__internal_0_$__cuda_sm10x_tcgen05_guardrail_trap_col_being_dealloced_not_returned_by_alloc,@function
        .size           $__internal_0_$__cuda_sm10x_tcgen05_guardrail_trap_col_being_dealloced_not_returned_by_alloc,($__internal_1_$__cuda_sm10x_tcgen05_guardrail_trap_phase_invalid_during_alloc - $__internal_0_$__cuda_sm10x_tcgen05_guardrail_trap_col_being_dealloced_not_returned_by_alloc)
$__internal_0_$__cuda_sm10x_tcgen05_guardrail_trap_col_being_dealloced_not_returned_by_alloc:
[----:B------:R-:W-:Y:S05]  /*8850*/  BPT.TRAP 0x1 ;  /* 0x000000040000795c */ /* 0x000fea0000300000 */
[----:B------:R-:W-:-:S04]  /*8860*/  HFMA2 R3, -RZ, RZ, 0, 0 ;  /* 0x00000000ff037431 */ /* 0x000fc800000001ff */
[----:B------:R-:W-:Y:S05]  /*8870*/  RET.REL.NODEC R2 `(_ZN7cutlass13device_kernelINS_4gemm6kernel13GemmUniversalIN4cute5tupleIJiiiiEEENS1_10collective13CollectiveMmaINS1_35MainloopSm100TmaUmmaWarpSpecializedILi3ELi2ELi4ENS5_IJNS4_1CILi2EEENSA_ILi4EEENSA_ILi1EEEEEEEENS5_IJNSA_ILi64EEESG_NSA_ILi128EEEEEEfNS5_IJlSD_lEEEfSJ_NS4_8TiledMMAINS4_8MMA_AtomIJNS4_17SM100_MMA_TF32_SSINS_10tfloat32_tESN_fLi64ELi64ELNS4_4UMMA5MajorE0ELSP_0ELNSO_7ScaleInE0ELSQ_0EEEEEENS4_6LayoutINS5_IJSD_SD_SD_EEENS5_IJNSA_ILi0EEESV_SV_EEEEENS5_IJNS4_10UnderscoreESY_SY_EEEEENS4_23SM90_TMA_LOAD_MULTICASTENS4_14ComposedLayoutINS4_7SwizzleILi3ELi4ELi3EEENS4_18smem_ptr_flag_bitsILi32EEENST_INS5_IJNSA_ILi8EEENSA_ILi32EEEEEENS5_IJS18_SD_EEEEEEEvNS4_8identityES11_S1C_vS1D_EENS_8epilogue10collective18CollectiveEpilogueINS1F_23Sm100TmaWarpSpecializedILi3ELi2ELi16ELb1ELb0EEEJSI_NS5_IJNST_ISG_SD_EENST_IS18_SD_EEEEEfSJ_fSJ_NS1F_6fusion15FusionCallbacksIS1J_NS1N_17LinearCombinationIffffLNS_15FloatRoundStyleE2EEESI_S1M_JEEENS4_5SM1004TMEM4LOAD26SM100_TMEM_LOAD_16dp128b8xENS4_13SM90_TMA_LOADES1C_NS4_17SM75_U32x4_LDSM_NENS4_14SM90_TMA_STOREES1C_NS4_17SM90_U32x4_STSM_NENS4_39AutoVectorizingCopyWithAssumedAlignmentILi128EEEEEEvvEEEEvNT_6ParamsE) ;  /* 0xffffff7402e07950 */ /* 0x000fea0003c3ffff */
        .weak           $__internal_1_$__cuda_sm10x_tcgen05_guardrail_trap_phase_invalid_during_alloc
        .type           $__internal_1_$__cuda_sm10x_tcgen05_guardrail_trap_phase_invalid_during_alloc,@function
        .size           $__internal_1_$__cuda_sm10x_tcgen05_guardrail_trap_phase_invalid_during_alloc,($__internal_2_$__cuda_sm10x_tcgen05_guardrail_trap_unallocated_columns_being_dealloced - $__internal_1_$__cuda_sm10x_tcgen05_guardrail_trap_phase_invalid_during_alloc)
$__internal_1_$__cuda_sm10x_tcgen05_guardrail_trap_phase_invalid_during_alloc:
[----:B------:R-:W-:Y:S05]  /*8880*/  BPT.TRAP 0x1 ;  /* 0x000000040000795c */ /* 0x000fea0000300000 */
[----:B------:R-:W-:-:S04]  /*8890*/  MOV R5, 0x0 ;  /* 0x0000000000057802 */ /* 0x000fc80000000f00 */
[----:B------:R-:W-:Y:S05]  /*88a0*/  RET.REL.NODEC R4 `(_ZN7cutlass13device_kernelINS_4gemm6kernel13GemmUniversalIN4cute5tupleIJiiiiEEENS1_10collective13CollectiveMmaINS1_35MainloopSm100TmaUmmaWarpSpecializedILi3ELi2ELi4ENS5_IJNS4_1CILi2EEENSA_ILi4EEENSA_ILi1EEEEEEEENS5_IJNSA_ILi64EEESG_NSA_ILi128EEEEEEfNS5_IJlSD_lEEEfSJ_NS4_8TiledMMAINS4_8MMA_AtomIJNS4_17SM100_MMA_TF32_SSINS_10tfloat32_tESN_fLi64ELi64ELNS4_4UMMA5MajorE0ELSP_0ELNSO_7ScaleInE0ELSQ_0EEEEEENS4_6LayoutINS5_IJSD_SD_SD_EEENS5_IJNSA_ILi0EEESV_SV_EEEEENS5_IJNS4_10UnderscoreESY_SY_EEEEENS4_23SM90_TMA_LOAD_MULTICASTENS4_14ComposedLayoutINS4_7SwizzleILi3ELi4ELi3EEENS4_18smem_ptr_flag_bitsILi32EEENST_INS5_IJNSA_ILi8EEENSA_ILi32EEEEEENS5_IJS18_SD_EEEEEEEvNS4_8identityES11_S1C_vS1D_EENS_8epilogue10collective18CollectiveEpilogueINS1F_23Sm100TmaWarpSpecializedILi3ELi2ELi16ELb1ELb0EEEJSI_NS5_IJNST_ISG_SD_EENST_IS18_SD_EEEEEfSJ_fSJ_NS1F_6fusion15FusionCallbacksIS1J_NS1N_17LinearCombinationIffffLNS_15FloatRoundStyleE2EEESI_S1M_JEEENS4_5SM1004TMEM4LOAD26SM100_TMEM_LOAD_16dp128b8xENS4_13SM90_TMA_LOADES1C_NS4_17SM75_U32x4_LDSM_NENS4_14SM90_TMA_STOREES1C_NS4_17SM90_U32x4_STSM_NENS4_39AutoVectorizingCopyWithAssumedAlignmentILi128EEEEEEvvEEEEvNT_6ParamsE) ;  /* 0xffffff7404d47950 */ /* 0x000fea0003c3ffff */
        .weak           $__internal_2_$__cuda_sm10x_tcgen05_guardrail_trap_unallocated_columns_being_dealloced
        .type           $__internal_2_$__cuda_sm10x_tcgen05_guardrail_trap_unallocated_columns_being_dealloced,@function
        .size           $__internal_2_$__cuda_sm10x_tcgen05_guardrail_trap_unallocated_columns_being_dealloced,(.L_x_162 - $__internal_2_$__cuda_sm10x_tcgen05_guardrail_trap_unallocated_columns_being_dealloced)
$__internal_2_$__cuda_sm10x_tcgen05_guardrail_trap_unallocated_columns_being_dealloced:
[----:B------:R-:W-:Y:S05]  /*88b0*/  BPT.TRAP 0x1 ;  /* 0x000000040000795c */ /* 0x000fea0000300000 */
[----:B------:R-:W-:-:S04]  /*88c0*/  HFMA2 R3, -RZ, RZ, 0, 0 ;  /* 0x00000000ff037431 */ /* 0x000fc800000001ff */
[----:B------:R-:W-:Y:S05]  /*88d0*/  RET.REL.NODEC R2 `(_ZN7cutlass13device_kernelINS_4gemm6kernel13GemmUniversalIN4cute5tupleIJiiiiEEENS1_10collective13CollectiveMmaINS1_35MainloopSm100TmaUmmaWarpSpecializedILi3ELi2ELi4ENS5_IJNS4_1CILi2EEENSA_ILi4EEENSA_ILi1EEEEEEEENS5_IJNSA_ILi64EEESG_NSA_ILi128EEEEEEfNS5_IJlSD_lEEEfSJ_NS4_8TiledMMAINS4_8MMA_AtomIJNS4_17SM100_MMA_TF32_SSINS_10tfloat32_tESN_fLi64ELi64ELNS4_4UMMA5MajorE0ELSP_0ELNSO_7ScaleInE0ELSQ_0EEEEEENS4_6LayoutINS5_IJSD_SD_SD_EEENS5_IJNSA_ILi0EEESV_SV_EEEEENS5_IJNS4_10UnderscoreESY_SY_EEEEENS4_23SM90_TMA_LOAD_MULTICASTENS4_14ComposedLayoutINS4_7SwizzleILi3ELi4ELi3EEENS4_18smem_ptr_flag_bitsILi32EEENST_INS5_IJNSA_ILi8EEENSA_ILi32EEEEEENS5_IJS18_SD_EEEEEEEvNS4_8identityES11_S1C_vS1D_EENS_8epilogue10collective18CollectiveEpilogueINS1F_23Sm100TmaWarpSpecializedILi3ELi2ELi16ELb1ELb0EEEJSI_NS5_IJNST_ISG_SD_EENST_IS18_SD_EEEEEfSJ_fSJ_NS1F_6fusion15FusionCallbacksIS1J_NS1N_17LinearCombinationIffffLNS_15FloatRoundStyleE2EEESI_S1M_JEEENS4_5SM1004TMEM4LOAD26SM100_TMEM_LOAD_16dp128b8xENS4_13SM90_TMA_LOADES1C_NS4_17SM75_U32x4_LDSM_NENS4_14SM90_TMA_STOREES1C_NS4_17SM90_U32x4_STSM_NENS4_39AutoVectorizingCopyWithAssumedAlignmentILi128EEEEEEvvEEEEvNT_6ParamsE) ;  /* 0xffffff7402c87950 */ /* 0x000fea0003c3ffff */
.L_x_161:
[----:B------:R-:W-:-:S00]  /*88e0*/  BRA `(.L_x_161) ;  /* 0xfffffffc00fc7947 */ /* 0x000fc0000383ffff */
[----:B------:R-:W-:-:S00]  /*88f0*/  NOP ;  /* 0x0000000000007918 */ /* 0x000fc00000000000 */
        /* <DEDUP_REMOVED lines=8> */
.L_x_162:


//--------------------- .nv.global.init           --------------------------
	.section	.nv.global.init,"aw",@progbits
.nv.global.init:
	.type		$str$27,@object
	.size		$str$27,($str$28 - $str$27)
$str$27:
        /*0000*/ 	.byte	0x28, 0x61, 0x64, 0x64, 0x72, 0x65, 0x73, 0x73, 0x20, 0x26, 0x20, 0x6d, 0x61, 0x73, 0x6b, 0x29
        /*0010*/ 	.byte	0x20, 0x3d, 0x3d, 0x20, 0x30, 0x00
	.type		$str$28,@object
	.size		$str$28,($str$26 - $str$28)
$str$28:
        /*0016*/ 	.byte	0x2f, 0x74, 0x6d, 0x70, 0x2f, 0x63, 0x75, 0x74, 0x6c, 0x61, 0x73, 0x73, 0x5f, 0x73, 0x77, 0x65
        /*0026*/ 	.byte	0x65, 0x70, 0x5f, 0x73, 0x72, 0x63, 0x2f, 0x69, 0x6e, 0x63, 0x6c, 0x75, 0x64, 0x65, 0x2f, 0x63
        /*0036*/ 	.byte	0x75, 0x74, 0x65, 0x2f, 0x70, 0x6f, 0x69, 0x6e, 0x74, 0x65, 0x72, 0x5f, 0x66, 0x6c, 0x61, 0x67
        /*0046*/ 	.byte	0x67, 0x65, 0x64, 0x2e, 0x68, 0x70, 0x70, 0x00
	.type		$str$26,@object
	.size		$str$26,($str$25 - $str$26)
$str$26:
        /*004e*/ 	.byte	0x2f, 0x74, 0x6d, 0x70, 0x2f, 0x63, 0x75, 0x74, 0x6c, 0x61, 0x73, 0x73, 0x5f, 0x73, 0x77, 0x65
        /*005e*/ 	.byte	0x65, 0x70, 0x5f, 0x73, 0x72, 0x63, 0x2f, 0x69, 0x6e, 0x63, 0x6c, 0x75, 0x64, 0x65, 0x2f, 0x63
        /*006e*/ 	.byte	0x75, 0x74, 0x65, 0x2f, 0x61, 0x74, 0x6f, 0x6d, 0x2f, 0x63, 0x6f, 0x70, 0x79, 0x5f, 0x74, 0x72
        /*007e*/ 	.byte	0x61, 0x69, 0x74, 0x73, 0x5f, 0x73, 0x6d, 0x31, 0x30, 0x30, 0x2e, 0x68, 0x70, 0x70, 0x00
	.type		$str$25,@object
	.size		$str$25,(__unnamed_1 - $str$25)
$str$25:
        /*008d*/ 	.byte	0x28, 0x28, 0x75, 0x69, 0x6e, 0x74, 0x33, 0x32, 0x5f, 0x74, 0x28, 0x74, 0x68, 0x72, 0x65, 0x61
        /*009d*/ 	.byte	0x64, 0x49, 0x64, 0x78, 0x2e, 0x78, 0x29, 0x20, 0x2f, 0x20, 0x33, 0x32, 0x29, 0x20, 0x25, 0x20
        /*00ad*/ 	.byte	0x34, 0x29, 0x20, 0x3d, 0x3d, 0x20, 0x28, 0x28, 0x28, 0x74, 0x6d, 0x65, 0x6d, 0x5f, 0x61, 0x64
        /*00bd*/ 	.byte	0x64, 0x72, 0x20, 0x3e, 0x3e, 0x20, 0x31, 0x36, 0x29, 0x20, 0x2f, 0x20, 0x33, 0x32, 0x29, 0x20
        /*00cd*/ 	.byte	0x25, 0x20, 0x34, 0x29, 0x00
	.type		__unnamed_1,@object
	.size		__unnamed_1,(__unnamed_2 - __unnamed_1)
__unnamed_1:
        /*00d2*/ 	.byte	0x61, 0x75, 0x74, 0x6f, 0x20, 0x63, 0x75, 0x74, 0x65, 0x3a, 0x3a, 0x61, 0x73, 0x5f, 0x70, 0x6f
        /* <DEDUP_REMOVED lines=23> */
        /*0252*/ 	.byte	0x3c, 0x32, 0x30, 0x34, 0x38, 0x3e, 0x3e, 0x3e, 0x3e, 0x5d, 0x00
	.type		__unnamed_2,@object
	.size		__unnamed_2,(.L_2 - __unnamed_2)
__unnamed_2:
        /* <DEDUP_REMOVED lines=45> */
        /*052d*/ 	.byte	0x3e, 0x3e, 0x3e, 0x5d, 0x00
.L_2:


//--------------------- .nv.shared._ZN7cutlass13device_kernelINS_4gemm6kernel13GemmUniversalIN4cute5tupleIJiiiiEEENS1_10collective13CollectiveMmaINS1_35MainloopSm100TmaUmmaWarpSpecializedILi3ELi2ELi4ENS5_IJNS4_1CILi2EEENSA_ILi4EEENSA_ILi1EEEEEEEENS5_IJNSA_ILi64EEESG_NSA_ILi128EEEEEEfNS5_IJlSD_lEEEfSJ_NS4_8TiledMMAINS4_8MMA_AtomIJNS4_17SM100_MMA_TF32_SSINS_10tfloat32_tESN_fLi64ELi64ELNS4_4UMMA5MajorE0ELSP_0ELNSO_7ScaleInE0ELSQ_0EEEEEENS4_6LayoutINS5_IJSD_SD_SD_EEENS5_IJNSA_ILi0EEESV_SV_EEEEENS5_IJNS4_10UnderscoreESY_SY_EEEEENS4_23SM90_TMA_LOAD_MULTICASTENS4_14ComposedLayoutINS4_7SwizzleILi3ELi4ELi3EEENS4_18smem_ptr_flag_bitsILi32EEENST_INS5_IJNSA_ILi8EEENSA_ILi32EEEEEENS5_IJS18_SD_EEEEEEEvNS4_8identityES11_S1C_vS1D_EENS_8epilogue10collective18CollectiveEpilogueINS1F_23Sm100TmaWarpSpecializedILi3ELi2ELi16ELb1ELb0EEEJSI_NS5_IJNST_ISG_SD_EENST_IS18_SD_EEEEEfSJ_fSJ_NS1F_6fusion15FusionCallbacksIS1J_NS1N_17LinearCombinationIffffLNS_15FloatRoundStyleE2EEESI_S1M_JEEENS4_5SM1004TMEM4LOAD26SM100_TMEM_LOAD_16dp128b8xENS4_13SM90_TMA_LOADES1C_NS4_17SM75_U32x4_LDSM_NENS4_14SM90_TMA_STOREES1C_NS4_17SM90_U32x4_STSM_NENS4_39AutoVectorizingCopyWithAssumedAlignmentILi128EEEEEEvvEEEEvNT_6ParamsE --------------------------
	.section	.nv.shared._ZN7cutlass13device_kernelINS_4gemm6kernel13GemmUniversalIN4cute5tupleIJiiiiEEENS1_10collective13CollectiveMmaINS1_35MainloopSm100TmaUmmaWarpSpecializedILi3ELi2ELi4ENS5_IJNS4_1CILi2EEENSA_ILi4EEENSA_ILi1EEEEEEEENS5_IJNSA_ILi64EEESG_NSA_ILi128EEEEEEfNS5_IJlSD_lEEEfSJ_NS4_8TiledMMAINS4_8MMA_AtomIJNS4_17SM100_MMA_TF32_SSINS_10tfloat32_tESN_fLi64ELi64ELNS4_4UMMA5MajorE0ELSP_0ELNSO_7ScaleInE0ELSQ_0EEEEEENS4_6LayoutINS5_IJSD_SD_SD_EEENS5_IJNSA_ILi0EEESV_SV_EEEEENS5_IJNS4_10UnderscoreESY_SY_EEEEENS4_23SM90_TMA_LOAD_MULTICASTENS4_14ComposedLayoutINS4_7SwizzleILi3ELi4ELi3EEENS4_18smem_ptr_flag_bitsILi32EEENST_INS5_IJNSA_ILi8EEENSA_ILi32EEEEEENS5_IJS18_SD_EEEEEEEvNS4_8identityES11_S1C_vS1D_EENS_8epilogue10collective18CollectiveEpilogueINS1F_23Sm100TmaWarpSpecializedILi3ELi2ELi16ELb1ELb0EEEJSI_NS5_IJNST_ISG_SD_EENST_IS18_SD_EEEEEfSJ_fSJ_NS1F_6fusion15FusionCallbacksIS1J_NS1N_17LinearCombinationIffffLNS_15FloatRoundStyleE2EEESI_S1M_JEEENS4_5SM1004TMEM4LOAD26SM100_TMEM_LOAD_16dp128b8xENS4_13SM90_TMA_LOADES1C_NS4_17SM75_U32x4_LDSM_NENS4_14SM90_TMA_STOREES1C_NS4_17SM90_U32x4_STSM_NENS4_39AutoVectorizingCopyWithAssumedAlignmentILi128EEEEEEvvEEEEvNT_6ParamsE,"aw",@nobits
	.sectionflags	@""
	.align	16
	.zero		1024


//--------------------- .nv.shared.reserved.0     --------------------------
	.section	.nv.shared.reserved.0,"aw",@nobits
	.weak		__nv_reservedSMEM_offset_0_alias
	.size		__nv_reservedSMEM_offset_0_alias, 0, 64
	.other		__nv_reservedSMEM_offset_0_alias,@"STO_CUDA_RESERVED_SHARED STV_DEFAULT"
__nv_reservedSMEM_offset_0_alias:
	.zero		0
.nv.shared.reserved.0:
	.zero		64
	.weak		__nv_reservedSMEM_tcgen05_partition
	.type		__nv_reservedSMEM_tcgen05_partition,@object
	.size		__nv_reservedSMEM_tcgen05_partition,(.L_0 - __nv_reservedSMEM_tcgen05_partition)
__nv_reservedSMEM_tcgen05_partition:
	.zero		32
.L_0:


//--------------------- .nv.global                --------------------------
	.section	.nv.global,"aw",@nobits
.nv.global:
	.type		_ZN40_INTERNAL_d7f98e5a_4_k_cu_c52c4d0a_282814cute1_E,@object
	.size		_ZN40_INTERNAL_d7f98e5a_4_k_cu_c52c4d0a_282814cute1_E,(_ZN40_INTERNAL_d7f98e5a_4_k_cu_c52c4d0a_282814cuda3std3__45__cpo6cbeginE - _ZN40_INTERNAL_d7f98e5a_4_k_cu_c52c4d0a_282814cute1_E)
_ZN40_INTERNAL_d7f98e5a_4_k_cu_c52c4d0a_282814cute1_E:
	.zero		1
	.type		_ZN40_INTERNAL_d7f98e5a_4_k_cu_c52c4d0a_282814cuda3std3__45__cpo6cbeginE,@object
	.size		_ZN40_INTERNAL_d7f98e5a_4_k_cu_c52c4d0a_282814cuda3std3__45__cpo6cbeginE,(_ZN40_INTERNAL_d7f98e5a_4_k_cu_c52c4d0a_282814cuda3std3__48in_placeE - _ZN40_INTERNAL_d7f98e5a_4_k_cu_c52c4d0a_282814cuda3std3__45__cpo6cbeginE)
_ZN40_INTERNAL_d7f98e5a_4_k_cu_c52c4d0a_282814cuda3std3__45__cpo6cbeginE:
	.zero		1
	.type		_ZN40_INTERNAL_d7f98e5a_4_k_cu_c52c4d0a_282814cuda3std3__48in_placeE,@object
	.size		_ZN40_INTERNAL_d7f98e5a_4_k_cu_c52c4d0a_282814cuda3std3__48in_placeE,(_ZN40_INTERNAL_d7f98e5a_4_k_cu_c52c4d0a_282814cuda3std6ranges3__45__cpo9iter_moveE - _ZN40_INTERNAL_d7f98e5a_4_k_cu_c52c4d0a_282814cuda3std3__48in_placeE)
_ZN40_INTERNAL_d7f98e5a_4_k_cu_c52c4d0a_282814cuda3std3__48in_placeE:
	.zero		1
	.type		_ZN40_INTERNAL_d7f98e5a_4_k_cu_c52c4d0a_282814cuda3std6ranges3__45__cpo9iter_moveE,@object
	.size		_ZN40_INTERNAL_d7f98e5a_4_k_cu_c52c4d0a_282814cuda3std6ranges3__45__cpo9iter_moveE,(_ZN40_INTERNAL_d7f98e5a_4_k_cu_c52c4d0a_282814cuda3std3__45__cpo5beginE - _ZN40_INTERNAL_d7f98e5a_4_k_cu_c52c4d0a_282814cuda3std6ranges3__45__cpo9iter_moveE)
_ZN40_INTERNAL_d7f98e5a_4_k_cu_c52c4d0a_282814cuda3std6ranges3__45__cpo9iter_moveE:
	.zero		1
	.type		_ZN40_INTERNAL_d7f98e5a_4_k_cu_c52c4d0a_282814cuda3std3__45__cpo5beginE,@object
	.size		_ZN40_INTERNAL_d7f98e5a_4_k_cu_c52c4d0a_282814cuda3std3__45__cpo5beginE,(_ZN40_INTERNAL_d7f98e5a_4_k_cu_c52c4d0a_282814cuda3std3__442_GLOBAL__N__d7f98e5a_4_k_cu_c52c4d0a_282816ignoreE - _ZN40_INTERNAL_d7f98e5a_4_k_cu_c52c4d0a_282814cuda3std3__45__cpo5beginE)
_ZN40_INTERNAL_d7f98e5a_4_k_cu_c52c4d0a_282814cuda3std3__45__cpo5beginE:
	.zero		1
	.type		_ZN40_INTERNAL_d7f98e5a_4_k_cu_c52c4d0a_282814cuda3std3__442_GLOBAL__N__d7f98e5a_4_k_cu_c52c4d0a_282816ignoreE,@object
	.size		_ZN40_INTERNAL_d7f98e5a_4_k_cu_c52c4d0a_282814cuda3std3__442_GLOBAL__N__d7f98e5a_4_k_cu_c52c4d0a_282816ignoreE,(_ZN40_INTERNAL_d7f98e5a_4_k_cu_c52c4d0a_282814cute7productE - _ZN40_INTERNAL_d7f98e5a_4_k_cu_c52c4d0a_282814cuda3std3__442_GLOBAL__N__d7f98e5a_4_k_cu_c52c4d0a_282816ignoreE)
_ZN40_INTERNAL_d7f98e5a_4_k_cu_c52c4d0a_282814cuda3std3__442_GLOBAL__N__d7f98e5a_4_k_cu_c52c4d0a_282816ignoreE:
	.zero		1
	.type		_ZN40_INTERNAL_d7f98e5a_4_k_cu_c52c4d0a_282814cute7productE,@object
	.size		_ZN40_INTERNAL_d7f98e5a_4_k_cu_c52c4d0a_282814cute7productE,(_ZN40_INTERNAL_d7f98e5a_4_k_cu_c52c4d0a_282814cuda3std3__45__cpo3endE - _ZN40_INTERNAL_d7f98e5a_4_k_cu_c52c4d0a_282814cute7productE)
_ZN40_INTERNAL_d7f98e5a_4_k_cu_c52c4d0a_282814cute7productE:
	.zero		1
	.type		_ZN40_INTERNAL_d7f98e5a_4_k_cu_c52c4d0a_282814cuda3std3__45__cpo3endE,@object
	.size		_ZN40_INTERNAL_d7f98e5a_4_k_cu_c52c4d0a_282814cuda3std3__45__cpo3endE,(_ZN40_INTERNAL_d7f98e5a_4_k_cu_c52c4d0a_282814cuda3std3__419piecewise_constructE - _ZN40_INTERNAL_d7f98e5a_4_k_cu_c52c4d0a_282814cuda3std3__45__cpo3endE)
_ZN40_INTERNAL_d7f98e5a_4_k_cu_c52c4d0a_282814cuda3std3__45__cpo3endE:
	.zero		1
	.type		_ZN40_INTERNAL_d7f98e5a_4_k_cu_c52c4d0a_282814cuda3std3__419piecewise_constructE,@object
	.size		_ZN40_INTERNAL_d7f98e5a_4_k_cu_c52c4d0a_282814cuda3std3__419piecewise_constructE,(_ZN40_INTERNAL_d7f98e5a_4_k_cu_c52c4d0a_282814cuda3std3__45__cpo4cendE - _ZN40_INTERNAL_d7f98e5a_4_k_cu_c52c4d0a_282814cuda3std3__419piecewise_constructE)
_ZN40_INTERNAL_d7f98e5a_4_k_cu_c52c4d0a_282814cuda3std3__419piecewise_constructE:
	.zero		1
	.type		_ZN40_INTERNAL_d7f98e5a_4_k_cu_c52c4d0a_282814cuda3std3__45__cpo4cendE,@object
	.size		_ZN40_INTERNAL_d7f98e5a_4_k_cu_c52c4d0a_282814cuda3std3__45__cpo4cendE,(_ZN40_INTERNAL_d7f98e5a_4_k_cu_c52c4d0a_282814cuda3std6ranges3__45__cpo4swapE - _ZN40_INTERNAL_d7f98e5a_4_k_cu_c52c4d0a_282814cuda3std3__45__cpo4cendE)
_ZN40_INTERNAL_d7f98e5a_4_k_cu_c52c4d0a_282814cuda3std3__45__cpo4cendE:
	.zero		1
	.type		_ZN40_INTERNAL_d7f98e5a_4_k_cu_c52c4d0a_282814cuda3std6ranges3__45__cpo4swapE,@object
	.size		_ZN40_INTERNAL_d7f98e5a_4_k_cu_c52c4d0a_282814cuda3std6ranges3__45__cpo4swapE,(.L_10 - _ZN40_INTERNAL_d7f98e5a_4_k_cu_c52c4d0a_282814cuda3std6ranges3__45__cpo4swapE)
_ZN40_INTERNAL_d7f98e5a_4_k_cu_c52c4d0a_282814cuda3std6ranges3__45__cpo4swapE:
	.zero		1
.L_10:


//--------------------- .nv.constant0._ZN7cutlass13device_kernelINS_4gemm6kernel13GemmUniversalIN4cute5tupleIJiiiiEEENS1_10collective13CollectiveMmaINS1_35MainloopSm100TmaUmmaWarpSpecializedILi3ELi2ELi4ENS5_IJNS4_1CILi2EEENSA_ILi4EEENSA_ILi1EEEEEEEENS5_IJNSA_ILi64EEESG_NSA_ILi128EEEEEEfNS5_IJlSD_lEEEfSJ_NS4_8TiledMMAINS4_8MMA_AtomIJNS4_17SM100_MMA_TF32_SSINS_10tfloat32_tESN_fLi64ELi64ELNS4_4UMMA5MajorE0ELSP_0ELNSO_7ScaleInE0ELSQ_0EEEEEENS4_6LayoutINS5_IJSD_SD_SD_EEENS5_IJNSA_ILi0EEESV_SV_EEEEENS5_IJNS4_10UnderscoreESY_SY_EEEEENS4_23SM90_TMA_LOAD_MULTICASTENS4_14ComposedLayoutINS4_7SwizzleILi3ELi4ELi3EEENS4_18smem_ptr_flag_bitsILi32EEENST_INS5_IJNSA_ILi8EEENSA_ILi32EEEEEENS5_IJS18_SD_EEEEEEEvNS4_8identityES11_S1C_vS1D_EENS_8epilogue10collective18CollectiveEpilogueINS1F_23Sm100TmaWarpSpecializedILi3ELi2ELi16ELb1ELb0EEEJSI_NS5_IJNST_ISG_SD_EENST_IS18_SD_EEEEEfSJ_fSJ_NS1F_6fusion15FusionCallbacksIS1J_NS1N_17LinearCombinationIffffLNS_15FloatRoundStyleE2EEESI_S1M_JEEENS4_5SM1004TMEM4LOAD26SM100_TMEM_LOAD_16dp128b8xENS4_13SM90_TMA_LOADES1C_NS4_17SM75_U32x4_LDSM_NENS4_14SM90_TMA_STOREES1C_NS4_17SM90_U32x4_STSM_NENS4_39AutoVectorizingCopyWithAssumedAlignmentILi128EEEEEEvvEEEEvNT_6ParamsE --------------------------
	.section	.nv.constant0._ZN7cutlass13device_kernelINS_4gemm6kernel13GemmUniversalIN4cute5tupleIJiiiiEEENS1_10collective13CollectiveMmaINS1_35MainloopSm100TmaUmmaWarpSpecializedILi3ELi2ELi4ENS5_IJNS4_1CILi2EEENSA_ILi4EEENSA_ILi1EEEEEEEENS5_IJNSA_ILi64EEESG_NSA_ILi128EEEEEEfNS5_IJlSD_lEEEfSJ_NS4_8TiledMMAINS4_8MMA_AtomIJNS4_17SM100_MMA_TF32_SSINS_10tfloat32_tESN_fLi64ELi64ELNS4_4UMMA5MajorE0ELSP_0ELNSO_7ScaleInE0ELSQ_0EEEEEENS4_6LayoutINS5_IJSD_SD_SD_EEENS5_IJNSA_ILi0EEESV_SV_EEEEENS5_IJNS4_10UnderscoreESY_SY_EEEEENS4_23SM90_TMA_LOAD_MULTICASTENS4_14ComposedLayoutINS4_7SwizzleILi3ELi4ELi3EEENS4_18smem_ptr_flag_bitsILi32EEENST_INS5_IJNSA_ILi8EEENSA_ILi32EEEEEENS5_IJS18_SD_EEEEEEEvNS4_8identityES11_S1C_vS1D_EENS_8epilogue10collective18CollectiveEpilogueINS1F_23Sm100TmaWarpSpecializedILi3ELi2ELi16ELb1ELb0EEEJSI_NS5_IJNST_ISG_SD_EENST_IS18_SD_EEEEEfSJ_fSJ_NS1F_6fusion15FusionCallbacksIS1J_NS1N_17LinearCombinationIffffLNS_15FloatRoundStyleE2EEESI_S1M_JEEENS4_5SM1004TMEM4LOAD26SM100_TMEM_LOAD_16dp128b8xENS4_13SM90_TMA_LOADES1C_NS4_17SM75_U32x4_LDSM_NENS4_14SM90_TMA_STOREES1C_NS4_17SM90_U32x4_STSM_NENS4_39AutoVectorizingCopyWithAssumedAlignmentILi128EEEEEEvvEEEEvNT_6ParamsE,"a",@progbits
	.sectionflags	@""
	.align	4
.nv.constant0._ZN7cutlass13device_kernelINS_4gemm6kernel13GemmUniversalIN4cute5tupleIJiiiiEEENS1_10collective13CollectiveMmaINS1_35MainloopSm100TmaUmmaWarpSpecializedILi3ELi2ELi4ENS5_IJNS4_1CILi2EEENSA_ILi4EEENSA_ILi1EEEEEEEENS5_IJNSA_ILi64EEESG_NSA_ILi128EEEEEEfNS5_IJlSD_lEEEfSJ_NS4_8TiledMMAINS4_8MMA_AtomIJNS4_17SM100_MMA_TF32_SSINS_10tfloat32_tESN_fLi64ELi64ELNS4_4UMMA5MajorE0ELSP_0ELNSO_7ScaleInE0ELSQ_0EEEEEENS4_6LayoutINS5_IJSD_SD_SD_EEENS5_IJNSA_ILi0EEESV_SV_EEEEENS5_IJNS4_10UnderscoreESY_SY_EEEEENS4_23SM90_TMA_LOAD_MULTICASTENS4_14ComposedLayoutINS4_7SwizzleILi3ELi4ELi3EEENS4_18smem_ptr_flag_bitsILi32EEENST_INS5_IJNSA_ILi8EEENSA_ILi32EEEEEENS5_IJS18_SD_EEEEEEEvNS4_8identityES11_S1C_vS1D_EENS_8epilogue10collective18CollectiveEpilogueINS1F_23Sm100TmaWarpSpecializedILi3ELi2ELi16ELb1ELb0EEEJSI_NS5_IJNST_ISG_SD_EENST_IS18_SD_EEEEEfSJ_fSJ_NS1F_6fusion15FusionCallbacksIS1J_NS1N_17LinearCombinationIffffLNS_15FloatRoundStyleE2EEESI_S1M_JEEENS4_5SM1004TMEM4LOAD26SM100_TMEM_LOAD_16dp128b8xENS4_13SM90_TMA_LOADES1C_NS4_17SM75_U32x4_LDSM_NENS4_14SM90_TMA_STOREES1C_NS4_17SM90_U32x4_STSM_NENS4_39AutoVectorizingCopyWithAssumedAlignmentILi128EEEEEEvvEEEEvNT_6ParamsE:
	.zero		2944


//--------------------- SYMBOLS --------------------------

	.type		.nv.reservedSmem.offset0,@object
	.size		.nv.reservedSmem.offset0,0x4
	.type		.nv.reservedSmem.cap,@object
	.size		.nv.reservedSmem.cap,0x4
	.type		__assertfail,@function
